//
// Generated by NVIDIA NVVM Compiler
//
// Compiler Build ID: CL-36424714
// Cuda compilation tools, release 13.0, V13.0.88
// Based on NVVM 20.0.0
//

.version 9.0
.target sm_100
.address_size 64

	// .globl	_Z17cuda_mat_multiplyPKdS0_Pdiiiiii
// _ZZ17cuda_mat_multiplyPKdS0_PdiiiiiiE2sA has been demoted
// _ZZ17cuda_mat_multiplyPKdS0_PdiiiiiiE2sB has been demoted

.visible .entry _Z17cuda_mat_multiplyPKdS0_Pdiiiiii(
	.param .u64 .ptr .align 1 _Z17cuda_mat_multiplyPKdS0_Pdiiiiii_param_0,
	.param .u64 .ptr .align 1 _Z17cuda_mat_multiplyPKdS0_Pdiiiiii_param_1,
	.param .u64 .ptr .align 1 _Z17cuda_mat_multiplyPKdS0_Pdiiiiii_param_2,
	.param .u32 _Z17cuda_mat_multiplyPKdS0_Pdiiiiii_param_3,
	.param .u32 _Z17cuda_mat_multiplyPKdS0_Pdiiiiii_param_4,
	.param .u32 _Z17cuda_mat_multiplyPKdS0_Pdiiiiii_param_5,
	.param .u32 _Z17cuda_mat_multiplyPKdS0_Pdiiiiii_param_6,
	.param .u32 _Z17cuda_mat_multiplyPKdS0_Pdiiiiii_param_7,
	.param .u32 _Z17cuda_mat_multiplyPKdS0_Pdiiiiii_param_8
)
{
	.reg .pred 	%p<12>;
	.reg .b32 	%r<51>;
	.reg .b64 	%rd<14>;
	.reg .b64 	%fd<111>;
	// demoted variable
	.shared .align 8 .b8 _ZZ17cuda_mat_multiplyPKdS0_PdiiiiiiE2sA[8192];
	// demoted variable
	.shared .align 8 .b8 _ZZ17cuda_mat_multiplyPKdS0_PdiiiiiiE2sB[8192];
	ld.param.u64 	%rd3, [_Z17cuda_mat_multiplyPKdS0_Pdiiiiii_param_0];
	ld.param.u64 	%rd4, [_Z17cuda_mat_multiplyPKdS0_Pdiiiiii_param_1];
	ld.param.u64 	%rd5, [_Z17cuda_mat_multiplyPKdS0_Pdiiiiii_param_2];
	ld.param.u32 	%r23, [_Z17cuda_mat_multiplyPKdS0_Pdiiiiii_param_3];
	ld.param.u32 	%r24, [_Z17cuda_mat_multiplyPKdS0_Pdiiiiii_param_4];
	ld.param.u32 	%r25, [_Z17cuda_mat_multiplyPKdS0_Pdiiiiii_param_5];
	ld.param.u32 	%r26, [_Z17cuda_mat_multiplyPKdS0_Pdiiiiii_param_6];
	ld.param.u32 	%r27, [_Z17cuda_mat_multiplyPKdS0_Pdiiiiii_param_7];
	ld.param.u32 	%r28, [_Z17cuda_mat_multiplyPKdS0_Pdiiiiii_param_8];
	mov.u32 	%r29, %ntid.y;
	mov.u32 	%r30, %ctaid.y;
	mov.u32 	%r48, %tid.y;
	mad.lo.s32 	%r2, %r29, %r30, %r48;
	mov.u32 	%r31, %ntid.x;
	mov.u32 	%r32, %ctaid.x;
	mov.u32 	%r46, %tid.x;
	mad.lo.s32 	%r4, %r31, %r32, %r46;
	shl.b32 	%r33, %r48, 8;
	mov.u32 	%r34, _ZZ17cuda_mat_multiplyPKdS0_PdiiiiiiE2sA;
	add.s32 	%r5, %r34, %r33;
	shl.b32 	%r35, %r46, 3;
	add.s32 	%r6, %r5, %r35;
	mov.b64 	%rd6, 0;
	st.shared.u64 	[%r6], %rd6;
	mov.u32 	%r36, _ZZ17cuda_mat_multiplyPKdS0_PdiiiiiiE2sB;
	add.s32 	%r37, %r36, %r33;
	add.s32 	%r7, %r37, %r35;
	st.shared.u64 	[%r7], %rd6;
	setp.lt.s32 	%p1, %r24, -30;
	mov.f64 	%fd110, 0d0000000000000000;
	@%p1 bra 	$L__BB0_7;
	add.s32 	%r38, %r24, -1;
	shr.s32 	%r39, %r38, 31;
	shr.u32 	%r40, %r39, 27;
	add.s32 	%r41, %r38, %r40;
	shr.s32 	%r42, %r41, 5;
	neg.s32 	%r50, %r42;
	add.s32 	%r8, %r36, %r35;
	mad.lo.s32 	%r49, %r48, %r26, %r4;
	shl.b32 	%r11, %r26, 5;
	mad.lo.s32 	%r47, %r24, %r2, %r46;
	cvta.to.global.u64 	%rd1, %rd3;
	cvta.to.global.u64 	%rd2, %rd4;
	mov.f64 	%fd110, 0d0000000000000000;
$L__BB0_2:
	setp.ge.s32 	%p2, %r2, %r23;
	setp.ge.u32 	%p3, %r46, %r24;
	mov.f64 	%fd108, 0d0000000000000000;
	or.pred  	%p4, %p2, %p3;
	@%p4 bra 	$L__BB0_4;
	mul.wide.u32 	%rd7, %r47, 8;
	add.s64 	%rd8, %rd1, %rd7;
	ld.global.f64 	%fd108, [%rd8];
$L__BB0_4:
	setp.ge.s32 	%p5, %r4, %r26;
	st.shared.f64 	[%r6], %fd108;
	bar.sync 	0;
	setp.ge.u32 	%p6, %r48, %r25;
	mov.f64 	%fd109, 0d0000000000000000;
	or.pred  	%p7, %p5, %p6;
	@%p7 bra 	$L__BB0_6;
	mul.wide.u32 	%rd9, %r49, 8;
	add.s64 	%rd10, %rd2, %rd9;
	ld.global.f64 	%fd109, [%rd10];
$L__BB0_6:
	st.shared.f64 	[%r7], %fd109;
	bar.sync 	0;
	ld.shared.f64 	%fd12, [%r5];
	ld.shared.f64 	%fd13, [%r8];
	fma.rn.f64 	%fd14, %fd12, %fd13, %fd110;
	ld.shared.f64 	%fd15, [%r5+8];
	ld.shared.f64 	%fd16, [%r8+256];
	fma.rn.f64 	%fd17, %fd15, %fd16, %fd14;
	ld.shared.f64 	%fd18, [%r5+16];
	ld.shared.f64 	%fd19, [%r8+512];
	fma.rn.f64 	%fd20, %fd18, %fd19, %fd17;
	ld.shared.f64 	%fd21, [%r5+24];
	ld.shared.f64 	%fd22, [%r8+768];
	fma.rn.f64 	%fd23, %fd21, %fd22, %fd20;
	ld.shared.f64 	%fd24, [%r5+32];
	ld.shared.f64 	%fd25, [%r8+1024];
	fma.rn.f64 	%fd26, %fd24, %fd25, %fd23;
	ld.shared.f64 	%fd27, [%r5+40];
	ld.shared.f64 	%fd28, [%r8+1280];
	fma.rn.f64 	%fd29, %fd27, %fd28, %fd26;
	ld.shared.f64 	%fd30, [%r5+48];
	ld.shared.f64 	%fd31, [%r8+1536];
	fma.rn.f64 	%fd32, %fd30, %fd31, %fd29;
	ld.shared.f64 	%fd33, [%r5+56];
	ld.shared.f64 	%fd34, [%r8+1792];
	fma.rn.f64 	%fd35, %fd33, %fd34, %fd32;
	ld.shared.f64 	%fd36, [%r5+64];
	ld.shared.f64 	%fd37, [%r8+2048];
	fma.rn.f64 	%fd38, %fd36, %fd37, %fd35;
	ld.shared.f64 	%fd39, [%r5+72];
	ld.shared.f64 	%fd40, [%r8+2304];
	fma.rn.f64 	%fd41, %fd39, %fd40, %fd38;
	ld.shared.f64 	%fd42, [%r5+80];
	ld.shared.f64 	%fd43, [%r8+2560];
	fma.rn.f64 	%fd44, %fd42, %fd43, %fd41;
	ld.shared.f64 	%fd45, [%r5+88];
	ld.shared.f64 	%fd46, [%r8+2816];
	fma.rn.f64 	%fd47, %fd45, %fd46, %fd44;
	ld.shared.f64 	%fd48, [%r5+96];
	ld.shared.f64 	%fd49, [%r8+3072];
	fma.rn.f64 	%fd50, %fd48, %fd49, %fd47;
	ld.shared.f64 	%fd51, [%r5+104];
	ld.shared.f64 	%fd52, [%r8+3328];
	fma.rn.f64 	%fd53, %fd51, %fd52, %fd50;
	ld.shared.f64 	%fd54, [%r5+112];
	ld.shared.f64 	%fd55, [%r8+3584];
	fma.rn.f64 	%fd56, %fd54, %fd55, %fd53;
	ld.shared.f64 	%fd57, [%r5+120];
	ld.shared.f64 	%fd58, [%r8+3840];
	fma.rn.f64 	%fd59, %fd57, %fd58, %fd56;
	ld.shared.f64 	%fd60, [%r5+128];
	ld.shared.f64 	%fd61, [%r8+4096];
	fma.rn.f64 	%fd62, %fd60, %fd61, %fd59;
	ld.shared.f64 	%fd63, [%r5+136];
	ld.shared.f64 	%fd64, [%r8+4352];
	fma.rn.f64 	%fd65, %fd63, %fd64, %fd62;
	ld.shared.f64 	%fd66, [%r5+144];
	ld.shared.f64 	%fd67, [%r8+4608];
	fma.rn.f64 	%fd68, %fd66, %fd67, %fd65;
	ld.shared.f64 	%fd69, [%r5+152];
	ld.shared.f64 	%fd70, [%r8+4864];
	fma.rn.f64 	%fd71, %fd69, %fd70, %fd68;
	ld.shared.f64 	%fd72, [%r5+160];
	ld.shared.f64 	%fd73, [%r8+5120];
	fma.rn.f64 	%fd74, %fd72, %fd73, %fd71;
	ld.shared.f64 	%fd75, [%r5+168];
	ld.shared.f64 	%fd76, [%r8+5376];
	fma.rn.f64 	%fd77, %fd75, %fd76, %fd74;
	ld.shared.f64 	%fd78, [%r5+176];
	ld.shared.f64 	%fd79, [%r8+5632];
	fma.rn.f64 	%fd80, %fd78, %fd79, %fd77;
	ld.shared.f64 	%fd81, [%r5+184];
	ld.shared.f64 	%fd82, [%r8+5888];
	fma.rn.f64 	%fd83, %fd81, %fd82, %fd80;
	ld.shared.f64 	%fd84, [%r5+192];
	ld.shared.f64 	%fd85, [%r8+6144];
	fma.rn.f64 	%fd86, %fd84, %fd85, %fd83;
	ld.shared.f64 	%fd87, [%r5+200];
	ld.shared.f64 	%fd88, [%r8+6400];
	fma.rn.f64 	%fd89, %fd87, %fd88, %fd86;
	ld.shared.f64 	%fd90, [%r5+208];
	ld.shared.f64 	%fd91, [%r8+6656];
	fma.rn.f64 	%fd92, %fd90, %fd91, %fd89;
	ld.shared.f64 	%fd93, [%r5+216];
	ld.shared.f64 	%fd94, [%r8+6912];
	fma.rn.f64 	%fd95, %fd93, %fd94, %fd92;
	ld.shared.f64 	%fd96, [%r5+224];
	ld.shared.f64 	%fd97, [%r8+7168];
	fma.rn.f64 	%fd98, %fd96, %fd97, %fd95;
	ld.shared.f64 	%fd99, [%r5+232];
	ld.shared.f64 	%fd100, [%r8+7424];
	fma.rn.f64 	%fd101, %fd99, %fd100, %fd98;
	ld.shared.f64 	%fd102, [%r5+240];
	ld.shared.f64 	%fd103, [%r8+7680];
	fma.rn.f64 	%fd104, %fd102, %fd103, %fd101;
	ld.shared.f64 	%fd105, [%r5+248];
	ld.shared.f64 	%fd106, [%r8+7936];
	fma.rn.f64 	%fd110, %fd105, %fd106, %fd104;
	bar.sync 	0;
	add.s32 	%r50, %r50, 1;
	add.s32 	%r49, %r49, %r11;
	add.s32 	%r48, %r48, 32;
	add.s32 	%r47, %r47, 32;
	add.s32 	%r46, %r46, 32;
	setp.ne.s32 	%p8, %r50, 1;
	@%p8 bra 	$L__BB0_2;
$L__BB0_7:
	setp.ge.s32 	%p9, %r2, %r27;
	setp.ge.s32 	%p10, %r4, %r28;
	or.pred  	%p11, %p9, %p10;
	@%p11 bra 	$L__BB0_9;
	mad.lo.s32 	%r45, %r28, %r2, %r4;
	cvta.to.global.u64 	%rd11, %rd5;
	mul.wide.s32 	%rd12, %r45, 8;
	add.s64 	%rd13, %rd11, %rd12;
	st.global.f64 	[%rd13], %fd110;
$L__BB0_9:
	ret;

}
	// .globl	_Z11cu_additionPKdS0_Pdi
.visible .entry _Z11cu_additionPKdS0_Pdi(
	.param .u64 .ptr .align 1 _Z11cu_additionPKdS0_Pdi_param_0,
	.param .u64 .ptr .align 1 _Z11cu_additionPKdS0_Pdi_param_1,
	.param .u64 .ptr .align 1 _Z11cu_additionPKdS0_Pdi_param_2,
	.param .u32 _Z11cu_additionPKdS0_Pdi_param_3
)
{
	.reg .pred 	%p<7>;
	.reg .b32 	%r<31>;
	.reg .b32 	%f<16>;
	.reg .b64 	%rd<25>;
	.reg .b64 	%fd<16>;

	ld.param.u64 	%rd4, [_Z11cu_additionPKdS0_Pdi_param_0];
	ld.param.u64 	%rd5, [_Z11cu_additionPKdS0_Pdi_param_1];
	ld.param.u64 	%rd6, [_Z11cu_additionPKdS0_Pdi_param_2];
	ld.param.u32 	%r12, [_Z11cu_additionPKdS0_Pdi_param_3];
	cvta.to.global.u64 	%rd1, %rd6;
	cvta.to.global.u64 	%rd2, %rd5;
	cvta.to.global.u64 	%rd3, %rd4;
	mov.u32 	%r13, %tid.x;
	mov.u32 	%r14, %ctaid.x;
	mov.u32 	%r15, %ntid.x;
	mad.lo.s32 	%r29, %r14, %r15, %r13;
	mov.u32 	%r16, %nctaid.x;
	mul.lo.s32 	%r2, %r15, %r16;
	setp.ge.s32 	%p1, %r29, %r12;
	@%p1 bra 	$L__BB1_7;
	add.s32 	%r17, %r29, %r2;
	max.s32 	%r18, %r12, %r17;
	setp.lt.s32 	%p2, %r17, %r12;
	selp.u32 	%r19, 1, 0, %p2;
	add.s32 	%r20, %r17, %r19;
	sub.s32 	%r21, %r18, %r20;
	div.u32 	%r22, %r21, %r2;
	add.s32 	%r3, %r22, %r19;
	and.b32  	%r23, %r3, 3;
	setp.eq.s32 	%p3, %r23, 3;
	@%p3 bra 	$L__BB1_4;
	add.s32 	%r24, %r3, 1;
	and.b32  	%r25, %r24, 3;
	neg.s32 	%r27, %r25;
$L__BB1_3:
	.pragma "nounroll";
	mul.wide.s32 	%rd7, %r29, 8;
	add.s64 	%rd8, %rd1, %rd7;
	add.s64 	%rd9, %rd2, %rd7;
	add.s64 	%rd10, %rd3, %rd7;
	ld.global.f64 	%fd1, [%rd10];
	cvt.rn.f32.f64 	%f1, %fd1;
	ld.global.f64 	%fd2, [%rd9];
	cvt.rn.f32.f64 	%f2, %fd2;
	add.rm.f32 	%f3, %f1, %f2;
	cvt.f64.f32 	%fd3, %f3;
	st.global.f64 	[%rd8], %fd3;
	add.s32 	%r29, %r29, %r2;
	add.s32 	%r27, %r27, 1;
	setp.ne.s32 	%p4, %r27, 0;
	@%p4 bra 	$L__BB1_3;
$L__BB1_4:
	setp.lt.u32 	%p5, %r3, 3;
	@%p5 bra 	$L__BB1_7;
	mul.wide.s32 	%rd15, %r2, 8;
	shl.b32 	%r26, %r2, 2;
$L__BB1_6:
	mul.wide.s32 	%rd11, %r29, 8;
	add.s64 	%rd12, %rd3, %rd11;
	ld.global.f64 	%fd4, [%rd12];
	cvt.rn.f32.f64 	%f4, %fd4;
	add.s64 	%rd13, %rd2, %rd11;
	ld.global.f64 	%fd5, [%rd13];
	cvt.rn.f32.f64 	%f5, %fd5;
	add.rm.f32 	%f6, %f4, %f5;
	cvt.f64.f32 	%fd6, %f6;
	add.s64 	%rd14, %rd1, %rd11;
	st.global.f64 	[%rd14], %fd6;
	add.s64 	%rd16, %rd12, %rd15;
	ld.global.f64 	%fd7, [%rd16];
	cvt.rn.f32.f64 	%f7, %fd7;
	add.s64 	%rd17, %rd13, %rd15;
	ld.global.f64 	%fd8, [%rd17];
	cvt.rn.f32.f64 	%f8, %fd8;
	add.rm.f32 	%f9, %f7, %f8;
	cvt.f64.f32 	%fd9, %f9;
	add.s64 	%rd18, %rd14, %rd15;
	st.global.f64 	[%rd18], %fd9;
	add.s64 	%rd19, %rd16, %rd15;
	ld.global.f64 	%fd10, [%rd19];
	cvt.rn.f32.f64 	%f10, %fd10;
	add.s64 	%rd20, %rd17, %rd15;
	ld.global.f64 	%fd11, [%rd20];
	cvt.rn.f32.f64 	%f11, %fd11;
	add.rm.f32 	%f12, %f10, %f11;
	cvt.f64.f32 	%fd12, %f12;
	add.s64 	%rd21, %rd18, %rd15;
	st.global.f64 	[%rd21], %fd12;
	add.s64 	%rd22, %rd19, %rd15;
	ld.global.f64 	%fd13, [%rd22];
	cvt.rn.f32.f64 	%f13, %fd13;
	add.s64 	%rd23, %rd20, %rd15;
	ld.global.f64 	%fd14, [%rd23];
	cvt.rn.f32.f64 	%f14, %fd14;
	add.rm.f32 	%f15, %f13, %f14;
	cvt.f64.f32 	%fd15, %f15;
	add.s64 	%rd24, %rd21, %rd15;
	st.global.f64 	[%rd24], %fd15;
	add.s32 	%r29, %r26, %r29;
	setp.lt.s32 	%p6, %r29, %r12;
	@%p6 bra 	$L__BB1_6;
$L__BB1_7:
	ret;

}
	// .globl	_Z18cuda_mat_transposePKdPdiii
.visible .entry _Z18cuda_mat_transposePKdPdiii(
	.param .u64 .ptr .align 1 _Z18cuda_mat_transposePKdPdiii_param_0,
	.param .u64 .ptr .align 1 _Z18cuda_mat_transposePKdPdiii_param_1,
	.param .u32 _Z18cuda_mat_transposePKdPdiii_param_2,
	.param .u32 _Z18cuda_mat_transposePKdPdiii_param_3,
	.param .u32 _Z18cuda_mat_transposePKdPdiii_param_4
)
{
	.reg .pred 	%p<7>;
	.reg .b32 	%r<55>;
	.reg .b64 	%rd<23>;
	.reg .b64 	%fd<6>;

	ld.param.u64 	%rd3, [_Z18cuda_mat_transposePKdPdiii_param_0];
	ld.param.u64 	%rd4, [_Z18cuda_mat_transposePKdPdiii_param_1];
	ld.param.u32 	%r12, [_Z18cuda_mat_transposePKdPdiii_param_2];
	ld.param.u32 	%r13, [_Z18cuda_mat_transposePKdPdiii_param_3];
	ld.param.u32 	%r14, [_Z18cuda_mat_transposePKdPdiii_param_4];
	cvta.to.global.u64 	%rd1, %rd4;
	cvta.to.global.u64 	%rd2, %rd3;
	mov.u32 	%r15, %tid.x;
	mov.u32 	%r16, %ctaid.x;
	mov.u32 	%r17, %ntid.x;
	mad.lo.s32 	%r53, %r16, %r17, %r15;
	mov.u32 	%r18, %nctaid.x;
	mul.lo.s32 	%r2, %r17, %r18;
	setp.ge.s32 	%p1, %r53, %r14;
	@%p1 bra 	$L__BB2_7;
	add.s32 	%r19, %r53, %r2;
	max.s32 	%r20, %r14, %r19;
	setp.lt.s32 	%p2, %r19, %r14;
	selp.u32 	%r21, 1, 0, %p2;
	add.s32 	%r22, %r19, %r21;
	sub.s32 	%r23, %r20, %r22;
	div.u32 	%r24, %r23, %r2;
	add.s32 	%r3, %r24, %r21;
	and.b32  	%r25, %r3, 3;
	setp.eq.s32 	%p3, %r25, 3;
	@%p3 bra 	$L__BB2_4;
	add.s32 	%r26, %r3, 1;
	and.b32  	%r27, %r26, 3;
	neg.s32 	%r51, %r27;
$L__BB2_3:
	.pragma "nounroll";
	mul.wide.s32 	%rd5, %r53, 8;
	add.s64 	%rd6, %rd1, %rd5;
	div.s32 	%r28, %r53, %r13;
	mul.lo.s32 	%r29, %r28, %r13;
	sub.s32 	%r30, %r53, %r29;
	mad.lo.s32 	%r31, %r30, %r12, %r28;
	mul.wide.s32 	%rd7, %r31, 8;
	add.s64 	%rd8, %rd2, %rd7;
	ld.global.f64 	%fd1, [%rd8];
	st.global.f64 	[%rd6], %fd1;
	add.s32 	%r53, %r53, %r2;
	add.s32 	%r51, %r51, 1;
	setp.ne.s32 	%p4, %r51, 0;
	@%p4 bra 	$L__BB2_3;
$L__BB2_4:
	setp.lt.u32 	%p5, %r3, 3;
	@%p5 bra 	$L__BB2_7;
	mul.wide.s32 	%rd15, %r2, 8;
$L__BB2_6:
	div.s32 	%r32, %r53, %r13;
	mul.lo.s32 	%r33, %r32, %r13;
	sub.s32 	%r34, %r53, %r33;
	mad.lo.s32 	%r35, %r34, %r12, %r32;
	mul.wide.s32 	%rd9, %r35, 8;
	add.s64 	%rd10, %rd2, %rd9;
	ld.global.f64 	%fd2, [%rd10];
	mul.wide.s32 	%rd11, %r53, 8;
	add.s64 	%rd12, %rd1, %rd11;
	st.global.f64 	[%rd12], %fd2;
	add.s32 	%r36, %r53, %r2;
	div.s32 	%r37, %r36, %r13;
	mul.lo.s32 	%r38, %r37, %r13;
	sub.s32 	%r39, %r36, %r38;
	mad.lo.s32 	%r40, %r39, %r12, %r37;
	mul.wide.s32 	%rd13, %r40, 8;
	add.s64 	%rd14, %rd2, %rd13;
	ld.global.f64 	%fd3, [%rd14];
	add.s64 	%rd16, %rd12, %rd15;
	st.global.f64 	[%rd16], %fd3;
	add.s32 	%r41, %r36, %r2;
	div.s32 	%r42, %r41, %r13;
	mul.lo.s32 	%r43, %r42, %r13;
	sub.s32 	%r44, %r41, %r43;
	mad.lo.s32 	%r45, %r44, %r12, %r42;
	mul.wide.s32 	%rd17, %r45, 8;
	add.s64 	%rd18, %rd2, %rd17;
	ld.global.f64 	%fd4, [%rd18];
	add.s64 	%rd19, %rd16, %rd15;
	st.global.f64 	[%rd19], %fd4;
	add.s32 	%r46, %r41, %r2;
	div.s32 	%r47, %r46, %r13;
	mul.lo.s32 	%r48, %r47, %r13;
	sub.s32 	%r49, %r46, %r48;
	mad.lo.s32 	%r50, %r49, %r12, %r47;
	mul.wide.s32 	%rd20, %r50, 8;
	add.s64 	%rd21, %rd2, %rd20;
	ld.global.f64 	%fd5, [%rd21];
	add.s64 	%rd22, %rd19, %rd15;
	st.global.f64 	[%rd22], %fd5;
	add.s32 	%r53, %r46, %r2;
	setp.lt.s32 	%p6, %r53, %r14;
	@%p6 bra 	$L__BB2_6;
$L__BB2_7:
	ret;

}
	// .globl	_Z10cu_sigmoidPdS_i
.visible .entry _Z10cu_sigmoidPdS_i(
	.param .u64 .ptr .align 1 _Z10cu_sigmoidPdS_i_param_0,
	.param .u64 .ptr .align 1 _Z10cu_sigmoidPdS_i_param_1,
	.param .u32 _Z10cu_sigmoidPdS_i_param_2
)
{
	.reg .pred 	%p<7>;
	.reg .b32 	%r<31>;
	.reg .b32 	%f<35>;
	.reg .b64 	%rd<18>;
	.reg .b64 	%fd<11>;

	ld.param.u64 	%rd3, [_Z10cu_sigmoidPdS_i_param_0];
	ld.param.u64 	%rd4, [_Z10cu_sigmoidPdS_i_param_1];
	ld.param.u32 	%r12, [_Z10cu_sigmoidPdS_i_param_2];
	cvta.to.global.u64 	%rd1, %rd4;
	cvta.to.global.u64 	%rd2, %rd3;
	mov.u32 	%r13, %tid.x;
	mov.u32 	%r14, %ctaid.x;
	mov.u32 	%r15, %ntid.x;
	mad.lo.s32 	%r29, %r14, %r15, %r13;
	mov.u32 	%r16, %nctaid.x;
	mul.lo.s32 	%r2, %r15, %r16;
	setp.ge.s32 	%p1, %r29, %r12;
	@%p1 bra 	$L__BB3_7;
	add.s32 	%r17, %r29, %r2;
	max.s32 	%r18, %r12, %r17;
	setp.lt.s32 	%p2, %r17, %r12;
	selp.u32 	%r19, 1, 0, %p2;
	add.s32 	%r20, %r17, %r19;
	sub.s32 	%r21, %r18, %r20;
	div.u32 	%r22, %r21, %r2;
	add.s32 	%r3, %r22, %r19;
	and.b32  	%r23, %r3, 3;
	setp.eq.s32 	%p3, %r23, 3;
	@%p3 bra 	$L__BB3_4;
	add.s32 	%r24, %r3, 1;
	and.b32  	%r25, %r24, 3;
	neg.s32 	%r27, %r25;
$L__BB3_3:
	.pragma "nounroll";
	mul.wide.s32 	%rd5, %r29, 8;
	add.s64 	%rd6, %rd1, %rd5;
	add.s64 	%rd7, %rd2, %rd5;
	ld.global.f64 	%fd1, [%rd7];
	cvt.rn.f32.f64 	%f1, %fd1;
	mov.f32 	%f2, 0fBF800000;
	mul.rm.f32 	%f3, %f1, %f2;
	mul.f32 	%f4, %f3, 0f3FB8AA3B;
	ex2.approx.f32 	%f5, %f4;
	mov.f32 	%f6, 0f3F800000;
	add.rm.f32 	%f7, %f5, %f6;
	div.approx.f32 	%f8, %f6, %f7;
	cvt.f64.f32 	%fd2, %f8;
	st.global.f64 	[%rd6], %fd2;
	add.s32 	%r29, %r29, %r2;
	add.s32 	%r27, %r27, 1;
	setp.ne.s32 	%p4, %r27, 0;
	@%p4 bra 	$L__BB3_3;
$L__BB3_4:
	setp.lt.u32 	%p5, %r3, 3;
	@%p5 bra 	$L__BB3_7;
	mul.wide.s32 	%rd11, %r2, 8;
	shl.b32 	%r26, %r2, 2;
$L__BB3_6:
	mul.wide.s32 	%rd8, %r29, 8;
	add.s64 	%rd9, %rd2, %rd8;
	ld.global.f64 	%fd3, [%rd9];
	cvt.rn.f32.f64 	%f9, %fd3;
	mov.f32 	%f10, 0fBF800000;
	mul.rm.f32 	%f11, %f9, %f10;
	mul.f32 	%f12, %f11, 0f3FB8AA3B;
	ex2.approx.f32 	%f13, %f12;
	mov.f32 	%f14, 0f3F800000;
	add.rm.f32 	%f15, %f13, %f14;
	div.approx.f32 	%f16, %f14, %f15;
	cvt.f64.f32 	%fd4, %f16;
	add.s64 	%rd10, %rd1, %rd8;
	st.global.f64 	[%rd10], %fd4;
	add.s64 	%rd12, %rd9, %rd11;
	ld.global.f64 	%fd5, [%rd12];
	cvt.rn.f32.f64 	%f17, %fd5;
	mul.rm.f32 	%f18, %f17, %f10;
	mul.f32 	%f19, %f18, 0f3FB8AA3B;
	ex2.approx.f32 	%f20, %f19;
	add.rm.f32 	%f21, %f20, %f14;
	div.approx.f32 	%f22, %f14, %f21;
	cvt.f64.f32 	%fd6, %f22;
	add.s64 	%rd13, %rd10, %rd11;
	st.global.f64 	[%rd13], %fd6;
	add.s64 	%rd14, %rd12, %rd11;
	ld.global.f64 	%fd7, [%rd14];
	cvt.rn.f32.f64 	%f23, %fd7;
	mul.rm.f32 	%f24, %f23, %f10;
	mul.f32 	%f25, %f24, 0f3FB8AA3B;
	ex2.approx.f32 	%f26, %f25;
	add.rm.f32 	%f27, %f26, %f14;
	div.approx.f32 	%f28, %f14, %f27;
	cvt.f64.f32 	%fd8, %f28;
	add.s64 	%rd15, %rd13, %rd11;
	st.global.f64 	[%rd15], %fd8;
	add.s64 	%rd16, %rd14, %rd11;
	ld.global.f64 	%fd9, [%rd16];
	cvt.rn.f32.f64 	%f29, %fd9;
	mul.rm.f32 	%f30, %f29, %f10;
	mul.f32 	%f31, %f30, 0f3FB8AA3B;
	ex2.approx.f32 	%f32, %f31;
	add.rm.f32 	%f33, %f32, %f14;
	div.approx.f32 	%f34, %f14, %f33;
	cvt.f64.f32 	%fd10, %f34;
	add.s64 	%rd17, %rd15, %rd11;
	st.global.f64 	[%rd17], %fd10;
	add.s32 	%r29, %r26, %r29;
	setp.lt.s32 	%p6, %r29, %r12;
	@%p6 bra 	$L__BB3_6;
$L__BB3_7:
	ret;

}
	// .globl	_Z22cu_mat_scalar_additionPddi
.visible .entry _Z22cu_mat_scalar_additionPddi(
	.param .u64 .ptr .align 1 _Z22cu_mat_scalar_additionPddi_param_0,
	.param .f64 _Z22cu_mat_scalar_additionPddi_param_1,
	.param .u32 _Z22cu_mat_scalar_additionPddi_param_2
)
{
	.reg .pred 	%p<7>;
	.reg .b32 	%r<31>;
	.reg .b32 	%f<12>;
	.reg .b64 	%rd<11>;
	.reg .b64 	%fd<12>;

	ld.param.u64 	%rd2, [_Z22cu_mat_scalar_additionPddi_param_0];
	ld.param.f64 	%fd1, [_Z22cu_mat_scalar_additionPddi_param_1];
	ld.param.u32 	%r12, [_Z22cu_mat_scalar_additionPddi_param_2];
	cvta.to.global.u64 	%rd1, %rd2;
	mov.u32 	%r13, %tid.x;
	mov.u32 	%r14, %ctaid.x;
	mov.u32 	%r15, %ntid.x;
	mad.lo.s32 	%r29, %r14, %r15, %r13;
	mov.u32 	%r16, %nctaid.x;
	mul.lo.s32 	%r2, %r15, %r16;
	setp.ge.s32 	%p1, %r29, %r12;
	@%p1 bra 	$L__BB4_7;
	cvt.rn.f32.f64 	%f1, %fd1;
	add.s32 	%r17, %r29, %r2;
	max.s32 	%r18, %r12, %r17;
	setp.lt.s32 	%p2, %r17, %r12;
	selp.u32 	%r19, 1, 0, %p2;
	add.s32 	%r20, %r17, %r19;
	sub.s32 	%r21, %r18, %r20;
	div.u32 	%r22, %r21, %r2;
	add.s32 	%r3, %r22, %r19;
	and.b32  	%r23, %r3, 3;
	setp.eq.s32 	%p3, %r23, 3;
	@%p3 bra 	$L__BB4_4;
	add.s32 	%r24, %r3, 1;
	and.b32  	%r25, %r24, 3;
	neg.s32 	%r27, %r25;
$L__BB4_3:
	.pragma "nounroll";
	mul.wide.s32 	%rd3, %r29, 8;
	add.s64 	%rd4, %rd1, %rd3;
	ld.global.f64 	%fd2, [%rd4];
	cvt.rn.f32.f64 	%f2, %fd2;
	add.rm.f32 	%f3, %f2, %f1;
	cvt.f64.f32 	%fd3, %f3;
	st.global.f64 	[%rd4], %fd3;
	add.s32 	%r29, %r29, %r2;
	add.s32 	%r27, %r27, 1;
	setp.ne.s32 	%p4, %r27, 0;
	@%p4 bra 	$L__BB4_3;
$L__BB4_4:
	setp.lt.u32 	%p5, %r3, 3;
	@%p5 bra 	$L__BB4_7;
	mul.wide.s32 	%rd7, %r2, 8;
	shl.b32 	%r26, %r2, 2;
$L__BB4_6:
	mul.wide.s32 	%rd5, %r29, 8;
	add.s64 	%rd6, %rd1, %rd5;
	ld.global.f64 	%fd4, [%rd6];
	cvt.rn.f32.f64 	%f4, %fd4;
	add.rm.f32 	%f5, %f4, %f1;
	cvt.f64.f32 	%fd5, %f5;
	st.global.f64 	[%rd6], %fd5;
	add.s64 	%rd8, %rd6, %rd7;
	ld.global.f64 	%fd6, [%rd8];
	cvt.rn.f32.f64 	%f6, %fd6;
	add.rm.f32 	%f7, %f6, %f1;
	cvt.f64.f32 	%fd7, %f7;
	st.global.f64 	[%rd8], %fd7;
	add.s64 	%rd9, %rd8, %rd7;
	ld.global.f64 	%fd8, [%rd9];
	cvt.rn.f32.f64 	%f8, %fd8;
	add.rm.f32 	%f9, %f8, %f1;
	cvt.f64.f32 	%fd9, %f9;
	st.global.f64 	[%rd9], %fd9;
	add.s64 	%rd10, %rd9, %rd7;
	ld.global.f64 	%fd10, [%rd10];
	cvt.rn.f32.f64 	%f10, %fd10;
	add.rm.f32 	%f11, %f10, %f1;
	cvt.f64.f32 	%fd11, %f11;
	st.global.f64 	[%rd10], %fd11;
	add.s32 	%r29, %r26, %r29;
	setp.lt.s32 	%p6, %r29, %r12;
	@%p6 bra 	$L__BB4_6;
$L__BB4_7:
	ret;

}
	// .globl	_Z22cu_mat_scalar_multiplyPddi
.visible .entry _Z22cu_mat_scalar_multiplyPddi(
	.param .u64 .ptr .align 1 _Z22cu_mat_scalar_multiplyPddi_param_0,
	.param .f64 _Z22cu_mat_scalar_multiplyPddi_param_1,
	.param .u32 _Z22cu_mat_scalar_multiplyPddi_param_2
)
{
	.reg .pred 	%p<7>;
	.reg .b32 	%r<31>;
	.reg .b32 	%f<12>;
	.reg .b64 	%rd<11>;
	.reg .b64 	%fd<12>;

	ld.param.u64 	%rd2, [_Z22cu_mat_scalar_multiplyPddi_param_0];
	ld.param.f64 	%fd1, [_Z22cu_mat_scalar_multiplyPddi_param_1];
	ld.param.u32 	%r12, [_Z22cu_mat_scalar_multiplyPddi_param_2];
	cvta.to.global.u64 	%rd1, %rd2;
	mov.u32 	%r13, %tid.x;
	mov.u32 	%r14, %ctaid.x;
	mov.u32 	%r15, %ntid.x;
	mad.lo.s32 	%r29, %r14, %r15, %r13;
	mov.u32 	%r16, %nctaid.x;
	mul.lo.s32 	%r2, %r15, %r16;
	setp.ge.s32 	%p1, %r29, %r12;
	@%p1 bra 	$L__BB5_7;
	cvt.rn.f32.f64 	%f1, %fd1;
	add.s32 	%r17, %r29, %r2;
	max.s32 	%r18, %r12, %r17;
	setp.lt.s32 	%p2, %r17, %r12;
	selp.u32 	%r19, 1, 0, %p2;
	add.s32 	%r20, %r17, %r19;
	sub.s32 	%r21, %r18, %r20;
	div.u32 	%r22, %r21, %r2;
	add.s32 	%r3, %r22, %r19;
	and.b32  	%r23, %r3, 3;
	setp.eq.s32 	%p3, %r23, 3;
	@%p3 bra 	$L__BB5_4;
	add.s32 	%r24, %r3, 1;
	and.b32  	%r25, %r24, 3;
	neg.s32 	%r27, %r25;
$L__BB5_3:
	.pragma "nounroll";
	mul.wide.s32 	%rd3, %r29, 8;
	add.s64 	%rd4, %rd1, %rd3;
	ld.global.f64 	%fd2, [%rd4];
	cvt.rn.f32.f64 	%f2, %fd2;
	mul.rm.f32 	%f3, %f2, %f1;
	cvt.f64.f32 	%fd3, %f3;
	st.global.f64 	[%rd4], %fd3;
	add.s32 	%r29, %r29, %r2;
	add.s32 	%r27, %r27, 1;
	setp.ne.s32 	%p4, %r27, 0;
	@%p4 bra 	$L__BB5_3;
$L__BB5_4:
	setp.lt.u32 	%p5, %r3, 3;
	@%p5 bra 	$L__BB5_7;
	mul.wide.s32 	%rd7, %r2, 8;
	shl.b32 	%r26, %r2, 2;
$L__BB5_6:
	mul.wide.s32 	%rd5, %r29, 8;
	add.s64 	%rd6, %rd1, %rd5;
	ld.global.f64 	%fd4, [%rd6];
	cvt.rn.f32.f64 	%f4, %fd4;
	mul.rm.f32 	%f5, %f4, %f1;
	cvt.f64.f32 	%fd5, %f5;
	st.global.f64 	[%rd6], %fd5;
	add.s64 	%rd8, %rd6, %rd7;
	ld.global.f64 	%fd6, [%rd8];
	cvt.rn.f32.f64 	%f6, %fd6;
	mul.rm.f32 	%f7, %f6, %f1;
	cvt.f64.f32 	%fd7, %f7;
	st.global.f64 	[%rd8], %fd7;
	add.s64 	%rd9, %rd8, %rd7;
	ld.global.f64 	%fd8, [%rd9];
	cvt.rn.f32.f64 	%f8, %fd8;
	mul.rm.f32 	%f9, %f8, %f1;
	cvt.f64.f32 	%fd9, %f9;
	st.global.f64 	[%rd9], %fd9;
	add.s64 	%rd10, %rd9, %rd7;
	ld.global.f64 	%fd10, [%rd10];
	cvt.rn.f32.f64 	%f10, %fd10;
	mul.rm.f32 	%f11, %f10, %f1;
	cvt.f64.f32 	%fd11, %f11;
	st.global.f64 	[%rd10], %fd11;
	add.s32 	%r29, %r26, %r29;
	setp.lt.s32 	%p6, %r29, %r12;
	@%p6 bra 	$L__BB5_6;
$L__BB5_7:
	ret;

}
	// .globl	_Z20cu_mat_scalar_dividePddi
.visible .entry _Z20cu_mat_scalar_dividePddi(
	.param .u64 .ptr .align 1 _Z20cu_mat_scalar_dividePddi_param_0,
	.param .f64 _Z20cu_mat_scalar_dividePddi_param_1,
	.param .u32 _Z20cu_mat_scalar_dividePddi_param_2
)
{
	.reg .pred 	%p<7>;
	.reg .b32 	%r<31>;
	.reg .b32 	%f<12>;
	.reg .b64 	%rd<11>;
	.reg .b64 	%fd<12>;

	ld.param.u64 	%rd2, [_Z20cu_mat_scalar_dividePddi_param_0];
	ld.param.f64 	%fd1, [_Z20cu_mat_scalar_dividePddi_param_1];
	ld.param.u32 	%r12, [_Z20cu_mat_scalar_dividePddi_param_2];
	cvta.to.global.u64 	%rd1, %rd2;
	mov.u32 	%r13, %tid.x;
	mov.u32 	%r14, %ctaid.x;
	mov.u32 	%r15, %ntid.x;
	mad.lo.s32 	%r29, %r14, %r15, %r13;
	mov.u32 	%r16, %nctaid.x;
	mul.lo.s32 	%r2, %r15, %r16;
	setp.ge.s32 	%p1, %r29, %r12;
	@%p1 bra 	$L__BB6_7;
	cvt.rn.f32.f64 	%f1, %fd1;
	add.s32 	%r17, %r29, %r2;
	max.s32 	%r18, %r12, %r17;
	setp.lt.s32 	%p2, %r17, %r12;
	selp.u32 	%r19, 1, 0, %p2;
	add.s32 	%r20, %r17, %r19;
	sub.s32 	%r21, %r18, %r20;
	div.u32 	%r22, %r21, %r2;
	add.s32 	%r3, %r22, %r19;
	and.b32  	%r23, %r3, 3;
	setp.eq.s32 	%p3, %r23, 3;
	@%p3 bra 	$L__BB6_4;
	add.s32 	%r24, %r3, 1;
	and.b32  	%r25, %r24, 3;
	neg.s32 	%r27, %r25;
$L__BB6_3:
	.pragma "nounroll";
	mul.wide.s32 	%rd3, %r29, 8;
	add.s64 	%rd4, %rd1, %rd3;
	ld.global.f64 	%fd2, [%rd4];
	cvt.rn.f32.f64 	%f2, %fd2;
	div.rm.f32 	%f3, %f2, %f1;
	cvt.f64.f32 	%fd3, %f3;
	st.global.f64 	[%rd4], %fd3;
	add.s32 	%r29, %r29, %r2;
	add.s32 	%r27, %r27, 1;
	setp.ne.s32 	%p4, %r27, 0;
	@%p4 bra 	$L__BB6_3;
$L__BB6_4:
	setp.lt.u32 	%p5, %r3, 3;
	@%p5 bra 	$L__BB6_7;
	mul.wide.s32 	%rd7, %r2, 8;
	shl.b32 	%r26, %r2, 2;
$L__BB6_6:
	mul.wide.s32 	%rd5, %r29, 8;
	add.s64 	%rd6, %rd1, %rd5;
	ld.global.f64 	%fd4, [%rd6];
	cvt.rn.f32.f64 	%f4, %fd4;
	div.rm.f32 	%f5, %f4, %f1;
	cvt.f64.f32 	%fd5, %f5;
	st.global.f64 	[%rd6], %fd5;
	add.s64 	%rd8, %rd6, %rd7;
	ld.global.f64 	%fd6, [%rd8];
	cvt.rn.f32.f64 	%f6, %fd6;
	div.rm.f32 	%f7, %f6, %f1;
	cvt.f64.f32 	%fd7, %f7;
	st.global.f64 	[%rd8], %fd7;
	add.s64 	%rd9, %rd8, %rd7;
	ld.global.f64 	%fd8, [%rd9];
	cvt.rn.f32.f64 	%f8, %fd8;
	div.rm.f32 	%f9, %f8, %f1;
	cvt.f64.f32 	%fd9, %f9;
	st.global.f64 	[%rd9], %fd9;
	add.s64 	%rd10, %rd9, %rd7;
	ld.global.f64 	%fd10, [%rd10];
	cvt.rn.f32.f64 	%f10, %fd10;
	div.rm.f32 	%f11, %f10, %f1;
	cvt.f64.f32 	%fd11, %f11;
	st.global.f64 	[%rd10], %fd11;
	add.s32 	%r29, %r26, %r29;
	setp.lt.s32 	%p6, %r29, %r12;
	@%p6 bra 	$L__BB6_6;
$L__BB6_7:
	ret;

}
	// .globl	_Z22cu_elementWiseMultiplyPdPKdi
.visible .entry _Z22cu_elementWiseMultiplyPdPKdi(
	.param .u64 .ptr .align 1 _Z22cu_elementWiseMultiplyPdPKdi_param_0,
	.param .u64 .ptr .align 1 _Z22cu_elementWiseMultiplyPdPKdi_param_1,
	.param .u32 _Z22cu_elementWiseMultiplyPdPKdi_param_2
)
{
	.reg .pred 	%p<7>;
	.reg .b32 	%r<31>;
	.reg .b32 	%f<16>;
	.reg .b64 	%rd<18>;
	.reg .b64 	%fd<16>;

	ld.param.u64 	%rd3, [_Z22cu_elementWiseMultiplyPdPKdi_param_0];
	ld.param.u64 	%rd4, [_Z22cu_elementWiseMultiplyPdPKdi_param_1];
	ld.param.u32 	%r12, [_Z22cu_elementWiseMultiplyPdPKdi_param_2];
	cvta.to.global.u64 	%rd1, %rd4;
	cvta.to.global.u64 	%rd2, %rd3;
	mov.u32 	%r13, %tid.x;
	mov.u32 	%r14, %ctaid.x;
	mov.u32 	%r15, %ntid.x;
	mad.lo.s32 	%r29, %r14, %r15, %r13;
	mov.u32 	%r16, %nctaid.x;
	mul.lo.s32 	%r2, %r15, %r16;
	setp.ge.s32 	%p1, %r29, %r12;
	@%p1 bra 	$L__BB7_7;
	add.s32 	%r17, %r29, %r2;
	max.s32 	%r18, %r12, %r17;
	setp.lt.s32 	%p2, %r17, %r12;
	selp.u32 	%r19, 1, 0, %p2;
	add.s32 	%r20, %r17, %r19;
	sub.s32 	%r21, %r18, %r20;
	div.u32 	%r22, %r21, %r2;
	add.s32 	%r3, %r22, %r19;
	and.b32  	%r23, %r3, 3;
	setp.eq.s32 	%p3, %r23, 3;
	@%p3 bra 	$L__BB7_4;
	add.s32 	%r24, %r3, 1;
	and.b32  	%r25, %r24, 3;
	neg.s32 	%r27, %r25;
$L__BB7_3:
	.pragma "nounroll";
	mul.wide.s32 	%rd5, %r29, 8;
	add.s64 	%rd6, %rd1, %rd5;
	add.s64 	%rd7, %rd2, %rd5;
	ld.global.f64 	%fd1, [%rd7];
	cvt.rn.f32.f64 	%f1, %fd1;
	ld.global.f64 	%fd2, [%rd6];
	cvt.rn.f32.f64 	%f2, %fd2;
	mul.rm.f32 	%f3, %f1, %f2;
	cvt.f64.f32 	%fd3, %f3;
	st.global.f64 	[%rd7], %fd3;
	add.s32 	%r29, %r29, %r2;
	add.s32 	%r27, %r27, 1;
	setp.ne.s32 	%p4, %r27, 0;
	@%p4 bra 	$L__BB7_3;
$L__BB7_4:
	setp.lt.u32 	%p5, %r3, 3;
	@%p5 bra 	$L__BB7_7;
	mul.wide.s32 	%rd11, %r2, 8;
	shl.b32 	%r26, %r2, 2;
$L__BB7_6:
	mul.wide.s32 	%rd8, %r29, 8;
	add.s64 	%rd9, %rd2, %rd8;
	ld.global.f64 	%fd4, [%rd9];
	cvt.rn.f32.f64 	%f4, %fd4;
	add.s64 	%rd10, %rd1, %rd8;
	ld.global.f64 	%fd5, [%rd10];
	cvt.rn.f32.f64 	%f5, %fd5;
	mul.rm.f32 	%f6, %f4, %f5;
	cvt.f64.f32 	%fd6, %f6;
	st.global.f64 	[%rd9], %fd6;
	add.s64 	%rd12, %rd9, %rd11;
	ld.global.f64 	%fd7, [%rd12];
	cvt.rn.f32.f64 	%f7, %fd7;
	add.s64 	%rd13, %rd10, %rd11;
	ld.global.f64 	%fd8, [%rd13];
	cvt.rn.f32.f64 	%f8, %fd8;
	mul.rm.f32 	%f9, %f7, %f8;
	cvt.f64.f32 	%fd9, %f9;
	st.global.f64 	[%rd12], %fd9;
	add.s64 	%rd14, %rd12, %rd11;
	ld.global.f64 	%fd10, [%rd14];
	cvt.rn.f32.f64 	%f10, %fd10;
	add.s64 	%rd15, %rd13, %rd11;
	ld.global.f64 	%fd11, [%rd15];
	cvt.rn.f32.f64 	%f11, %fd11;
	mul.rm.f32 	%f12, %f10, %f11;
	cvt.f64.f32 	%fd12, %f12;
	st.global.f64 	[%rd14], %fd12;
	add.s64 	%rd16, %rd14, %rd11;
	ld.global.f64 	%fd13, [%rd16];
	cvt.rn.f32.f64 	%f13, %fd13;
	add.s64 	%rd17, %rd15, %rd11;
	ld.global.f64 	%fd14, [%rd17];
	cvt.rn.f32.f64 	%f14, %fd14;
	mul.rm.f32 	%f15, %f13, %f14;
	cvt.f64.f32 	%fd15, %f15;
	st.global.f64 	[%rd16], %fd15;
	add.s32 	%r29, %r26, %r29;
	setp.lt.s32 	%p6, %r29, %r12;
	@%p6 bra 	$L__BB7_6;
$L__BB7_7:
	ret;

}
	// .globl	_Z13cu_dsigmoid_aPdS_i
.visible .entry _Z13cu_dsigmoid_aPdS_i(
	.param .u64 .ptr .align 1 _Z13cu_dsigmoid_aPdS_i_param_0,
	.param .u64 .ptr .align 1 _Z13cu_dsigmoid_aPdS_i_param_1,
	.param .u32 _Z13cu_dsigmoid_aPdS_i_param_2
)
{
	.reg .pred 	%p<7>;
	.reg .b32 	%r<31>;
	.reg .b32 	%f<18>;
	.reg .b64 	%rd<18>;
	.reg .b64 	%fd<11>;

	ld.param.u64 	%rd3, [_Z13cu_dsigmoid_aPdS_i_param_0];
	ld.param.u64 	%rd4, [_Z13cu_dsigmoid_aPdS_i_param_1];
	ld.param.u32 	%r12, [_Z13cu_dsigmoid_aPdS_i_param_2];
	cvta.to.global.u64 	%rd1, %rd4;
	cvta.to.global.u64 	%rd2, %rd3;
	mov.u32 	%r13, %tid.x;
	mov.u32 	%r14, %ctaid.x;
	mov.u32 	%r15, %ntid.x;
	mad.lo.s32 	%r29, %r14, %r15, %r13;
	mov.u32 	%r16, %nctaid.x;
	mul.lo.s32 	%r2, %r15, %r16;
	setp.ge.s32 	%p1, %r29, %r12;
	@%p1 bra 	$L__BB8_7;
	add.s32 	%r17, %r29, %r2;
	max.s32 	%r18, %r12, %r17;
	setp.lt.s32 	%p2, %r17, %r12;
	selp.u32 	%r19, 1, 0, %p2;
	add.s32 	%r20, %r17, %r19;
	sub.s32 	%r21, %r18, %r20;
	div.u32 	%r22, %r21, %r2;
	add.s32 	%r3, %r22, %r19;
	and.b32  	%r23, %r3, 3;
	setp.eq.s32 	%p3, %r23, 3;
	@%p3 bra 	$L__BB8_4;
	add.s32 	%r24, %r3, 1;
	and.b32  	%r25, %r24, 3;
	neg.s32 	%r27, %r25;
$L__BB8_3:
	.pragma "nounroll";
	mul.wide.s32 	%rd5, %r29, 8;
	add.s64 	%rd6, %rd1, %rd5;
	add.s64 	%rd7, %rd2, %rd5;
	ld.global.f64 	%fd1, [%rd7];
	cvt.rn.f32.f64 	%f1, %fd1;
	mov.f32 	%f2, 0f3F800000;
	sub.rm.f32 	%f3, %f2, %f1;
	mul.rm.f32 	%f4, %f3, %f1;
	cvt.f64.f32 	%fd2, %f4;
	st.global.f64 	[%rd6], %fd2;
	add.s32 	%r29, %r29, %r2;
	add.s32 	%r27, %r27, 1;
	setp.ne.s32 	%p4, %r27, 0;
	@%p4 bra 	$L__BB8_3;
$L__BB8_4:
	setp.lt.u32 	%p5, %r3, 3;
	@%p5 bra 	$L__BB8_7;
	mul.wide.s32 	%rd11, %r2, 8;
	shl.b32 	%r26, %r2, 2;
$L__BB8_6:
	mul.wide.s32 	%rd8, %r29, 8;
	add.s64 	%rd9, %rd2, %rd8;
	ld.global.f64 	%fd3, [%rd9];
	cvt.rn.f32.f64 	%f5, %fd3;
	mov.f32 	%f6, 0f3F800000;
	sub.rm.f32 	%f7, %f6, %f5;
	mul.rm.f32 	%f8, %f7, %f5;
	cvt.f64.f32 	%fd4, %f8;
	add.s64 	%rd10, %rd1, %rd8;
	st.global.f64 	[%rd10], %fd4;
	add.s64 	%rd12, %rd9, %rd11;
	ld.global.f64 	%fd5, [%rd12];
	cvt.rn.f32.f64 	%f9, %fd5;
	sub.rm.f32 	%f10, %f6, %f9;
	mul.rm.f32 	%f11, %f10, %f9;
	cvt.f64.f32 	%fd6, %f11;
	add.s64 	%rd13, %rd10, %rd11;
	st.global.f64 	[%rd13], %fd6;
	add.s64 	%rd14, %rd12, %rd11;
	ld.global.f64 	%fd7, [%rd14];
	cvt.rn.f32.f64 	%f12, %fd7;
	sub.rm.f32 	%f13, %f6, %f12;
	mul.rm.f32 	%f14, %f13, %f12;
	cvt.f64.f32 	%fd8, %f14;
	add.s64 	%rd15, %rd13, %rd11;
	st.global.f64 	[%rd15], %fd8;
	add.s64 	%rd16, %rd14, %rd11;
	ld.global.f64 	%fd9, [%rd16];
	cvt.rn.f32.f64 	%f15, %fd9;
	sub.rm.f32 	%f16, %f6, %f15;
	mul.rm.f32 	%f17, %f16, %f15;
	cvt.f64.f32 	%fd10, %f17;
	add.s64 	%rd17, %rd15, %rd11;
	st.global.f64 	[%rd17], %fd10;
	add.s32 	%r29, %r26, %r29;
	setp.lt.s32 	%p6, %r29, %r12;
	@%p6 bra 	$L__BB8_6;
$L__BB8_7:
	ret;

}
	// .globl	_Z11cu_dsigmoidPdS_i
.visible .entry _Z11cu_dsigmoidPdS_i(
	.param .u64 .ptr .align 1 _Z11cu_dsigmoidPdS_i_param_0,
	.param .u64 .ptr .align 1 _Z11cu_dsigmoidPdS_i_param_1,
	.param .u32 _Z11cu_dsigmoidPdS_i_param_2
)
{
	.reg .pred 	%p<7>;
	.reg .b32 	%r<31>;
	.reg .b32 	%f<33>;
	.reg .b64 	%rd<18>;
	.reg .b64 	%fd<11>;

	ld.param.u64 	%rd3, [_Z11cu_dsigmoidPdS_i_param_0];
	ld.param.u64 	%rd4, [_Z11cu_dsigmoidPdS_i_param_1];
	ld.param.u32 	%r12, [_Z11cu_dsigmoidPdS_i_param_2];
	cvta.to.global.u64 	%rd1, %rd4;
	cvta.to.global.u64 	%rd2, %rd3;
	mov.u32 	%r13, %tid.x;
	mov.u32 	%r14, %ctaid.x;
	mov.u32 	%r15, %ntid.x;
	mad.lo.s32 	%r29, %r14, %r15, %r13;
	mov.u32 	%r16, %nctaid.x;
	mul.lo.s32 	%r2, %r15, %r16;
	setp.ge.s32 	%p1, %r29, %r12;
	@%p1 bra 	$L__BB9_7;
	add.s32 	%r17, %r29, %r2;
	max.s32 	%r18, %r12, %r17;
	setp.lt.s32 	%p2, %r17, %r12;
	selp.u32 	%r19, 1, 0, %p2;
	add.s32 	%r20, %r17, %r19;
	sub.s32 	%r21, %r18, %r20;
	div.u32 	%r22, %r21, %r2;
	add.s32 	%r3, %r22, %r19;
	and.b32  	%r23, %r3, 3;
	setp.eq.s32 	%p3, %r23, 3;
	@%p3 bra 	$L__BB9_4;
	add.s32 	%r24, %r3, 1;
	and.b32  	%r25, %r24, 3;
	neg.s32 	%r27, %r25;
$L__BB9_3:
	.pragma "nounroll";
	mul.wide.s32 	%rd5, %r29, 8;
	add.s64 	%rd6, %rd1, %rd5;
	add.s64 	%rd7, %rd2, %rd5;
	ld.global.f64 	%fd1, [%rd7];
	cvt.rn.f32.f64 	%f1, %fd1;
	mul.f32 	%f2, %f1, 0f3FB8AA3B;
	ex2.approx.f32 	%f3, %f2;
	mov.f32 	%f4, 0f3F800000;
	add.rm.f32 	%f5, %f3, %f4;
	mul.rm.f32 	%f6, %f5, %f5;
	div.rn.f32 	%f7, %f3, %f6;
	cvt.f64.f32 	%fd2, %f7;
	st.global.f64 	[%rd6], %fd2;
	add.s32 	%r29, %r29, %r2;
	add.s32 	%r27, %r27, 1;
	setp.ne.s32 	%p4, %r27, 0;
	@%p4 bra 	$L__BB9_3;
$L__BB9_4:
	setp.lt.u32 	%p5, %r3, 3;
	@%p5 bra 	$L__BB9_7;
	mul.wide.s32 	%rd11, %r2, 8;
	shl.b32 	%r26, %r2, 2;
$L__BB9_6:
	mul.wide.s32 	%rd8, %r29, 8;
	add.s64 	%rd9, %rd2, %rd8;
	ld.global.f64 	%fd3, [%rd9];
	cvt.rn.f32.f64 	%f8, %fd3;
	mul.f32 	%f9, %f8, 0f3FB8AA3B;
	ex2.approx.f32 	%f10, %f9;
	mov.f32 	%f11, 0f3F800000;
	add.rm.f32 	%f12, %f10, %f11;
	mul.rm.f32 	%f13, %f12, %f12;
	div.rn.f32 	%f14, %f10, %f13;
	cvt.f64.f32 	%fd4, %f14;
	add.s64 	%rd10, %rd1, %rd8;
	st.global.f64 	[%rd10], %fd4;
	add.s64 	%rd12, %rd9, %rd11;
	ld.global.f64 	%fd5, [%rd12];
	cvt.rn.f32.f64 	%f15, %fd5;
	mul.f32 	%f16, %f15, 0f3FB8AA3B;
	ex2.approx.f32 	%f17, %f16;
	add.rm.f32 	%f18, %f17, %f11;
	mul.rm.f32 	%f19, %f18, %f18;
	div.rn.f32 	%f20, %f17, %f19;
	cvt.f64.f32 	%fd6, %f20;
	add.s64 	%rd13, %rd10, %rd11;
	st.global.f64 	[%rd13], %fd6;
	add.s64 	%rd14, %rd12, %rd11;
	ld.global.f64 	%fd7, [%rd14];
	cvt.rn.f32.f64 	%f21, %fd7;
	mul.f32 	%f22, %f21, 0f3FB8AA3B;
	ex2.approx.f32 	%f23, %f22;
	add.rm.f32 	%f24, %f23, %f11;
	mul.rm.f32 	%f25, %f24, %f24;
	div.rn.f32 	%f26, %f23, %f25;
	cvt.f64.f32 	%fd8, %f26;
	add.s64 	%rd15, %rd13, %rd11;
	st.global.f64 	[%rd15], %fd8;
	add.s64 	%rd16, %rd14, %rd11;
	ld.global.f64 	%fd9, [%rd16];
	cvt.rn.f32.f64 	%f27, %fd9;
	mul.f32 	%f28, %f27, 0f3FB8AA3B;
	ex2.approx.f32 	%f29, %f28;
	add.rm.f32 	%f30, %f29, %f11;
	mul.rm.f32 	%f31, %f30, %f30;
	div.rn.f32 	%f32, %f29, %f31;
	cvt.f64.f32 	%fd10, %f32;
	add.s64 	%rd17, %rd15, %rd11;
	st.global.f64 	[%rd17], %fd10;
	add.s32 	%r29, %r26, %r29;
	setp.lt.s32 	%p6, %r29, %r12;
	@%p6 bra 	$L__BB9_6;
$L__BB9_7:
	ret;

}


// ===== COMPILED SASS (sm_100) =====

	.target	sm_100

	.elftype	@"ET_EXEC"


//--------------------- .note.nv.tkinfo           --------------------------
	.section	.note.nv.tkinfo,"",@"SHT_NOTE"
	.sectionflags	@"SHF_NOTE_NV_TKINFO"
	.tkinfo
        /*0018*/ 	.word	0x00000002
        /*0030*/ 	.string	""
        /*0030*/ 	.string	"ptxas"
        /*0030*/ 	.string	"Cuda compilation tools, release 13.0, V13.0.88"
        /*0030*/ 	.string	"Build cuda_13.0.r13.0/compiler.36424714_0"
        /*0030*/ 	.string	"-arch sm_100 -m 64 "



//--------------------- .note.nv.cuinfo           --------------------------
	.section	.note.nv.cuinfo,"",@"SHT_NOTE"
	.sectionflags	@"SHF_NOTE_NV_CUINFO"
        /*0018*/ 	.short	0x0002
        /*001a*/ 	.short	0x0064
        /*001c*/ 	.short	0x0082
	.zero		2


//--------------------- .nv.info                  --------------------------
	.section	.nv.info,"",@"SHT_CUDA_INFO"
	.align	4


	//----- nvinfo : EIATTR_REGCOUNT
	.align		4
        /*0000*/ 	.byte	0x04, 0x2f
        /*0002*/ 	.short	(.L_1 - .L_0)
	.align		4
.L_0:
        /*0004*/ 	.word	index@(_Z17cuda_mat_multiplyPKdS0_Pdiiiiii)
        /*0008*/ 	.word	0x00000020


	//----- nvinfo : EIATTR_FRAME_SIZE
	.align		4
.L_1:
        /*000c*/ 	.byte	0x04, 0x11
        /*000e*/ 	.short	(.L_3 - .L_2)
	.align		4
.L_2:
        /*0010*/ 	.word	index@(_Z17cuda_mat_multiplyPKdS0_Pdiiiiii)
        /*0014*/ 	.word	0x00000000


	//----- nvinfo : EIATTR_REGCOUNT
	.align		4
.L_3:
        /*0018*/ 	.byte	0x04, 0x2f
        /*001a*/ 	.short	(.L_5 - .L_4)
	.align		4
.L_4:
        /*001c*/ 	.word	index@(_Z11cu_additionPKdS0_Pdi)
        /*0020*/ 	.word	0x00000020


	//----- nvinfo : EIATTR_FRAME_SIZE
	.align		4
.L_5:
        /*0024*/ 	.byte	0x04, 0x11
        /*0026*/ 	.short	(.L_7 - .L_6)
	.align		4
.L_6:
        /*0028*/ 	.word	index@(_Z11cu_additionPKdS0_Pdi)
        /*002c*/ 	.word	0x00000000


	//----- nvinfo : EIATTR_REGCOUNT
	.align		4
.L_7:
        /*0030*/ 	.byte	0x04, 0x2f
        /*0032*/ 	.short	(.L_9 - .L_8)
	.align		4
.L_8:
        /*0034*/ 	.word	index@(_Z18cuda_mat_transposePKdPdiii)
        /*0038*/ 	.word	0x00000017


	//----- nvinfo : EIATTR_FRAME_SIZE
	.align		4
.L_9:
        /*003c*/ 	.byte	0x04, 0x11
        /*003e*/ 	.short	(.L_11 - .L_10)
	.align		4
.L_10:
        /*0040*/ 	.word	index@(_Z18cuda_mat_transposePKdPdiii)
        /*0044*/ 	.word	0x00000000


	//----- nvinfo : EIATTR_REGCOUNT
	.align		4
.L_11:
        /*0048*/ 	.byte	0x04, 0x2f
        /*004a*/ 	.short	(.L_13 - .L_12)
	.align		4
.L_12:
        /*004c*/ 	.word	index@(_Z10cu_sigmoidPdS_i)
        /*0050*/ 	.word	0x00000014


	//----- nvinfo : EIATTR_FRAME_SIZE
	.align		4
.L_13:
        /*0054*/ 	.byte	0x04, 0x11
        /*0056*/ 	.short	(.L_15 - .L_14)
	.align		4
.L_14:
        /*0058*/ 	.word	index@(_Z10cu_sigmoidPdS_i)
        /*005c*/ 	.word	0x00000000


	//----- nvinfo : EIATTR_REGCOUNT
	.align		4
.L_15:
        /*0060*/ 	.byte	0x04, 0x2f
        /*0062*/ 	.short	(.L_17 - .L_16)
	.align		4
.L_16:
        /*0064*/ 	.word	index@(_Z22cu_mat_scalar_additionPddi)
        /*0068*/ 	.word	0x00000018


	//----- nvinfo : EIATTR_FRAME_SIZE
	.align		4
.L_17:
        /*006c*/ 	.byte	0x04, 0x11
        /*006e*/ 	.short	(.L_19 - .L_18)
	.align		4
.L_18:
        /*0070*/ 	.word	index@(_Z22cu_mat_scalar_additionPddi)
        /*0074*/ 	.word	0x00000000


	//----- nvinfo : EIATTR_REGCOUNT
	.align		4
.L_19:
        /*0078*/ 	.byte	0x04, 0x2f
        /*007a*/ 	.short	(.L_21 - .L_20)
	.align		4
.L_20:
        /*007c*/ 	.word	index@(_Z22cu_mat_scalar_multiplyPddi)
        /*0080*/ 	.word	0x00000018


	//----- nvinfo : EIATTR_FRAME_SIZE
	.align		4
.L_21:
        /*0084*/ 	.byte	0x04, 0x11
        /*0086*/ 	.short	(.L_23 - .L_22)
	.align		4
.L_22:
        /*0088*/ 	.word	index@(_Z22cu_mat_scalar_multiplyPddi)
        /*008c*/ 	.word	0x00000000


	//----- nvinfo : EIATTR_REGCOUNT
	.align		4
.L_23:
        /*0090*/ 	.byte	0x04, 0x2f
        /*0092*/ 	.short	(.L_25 - .L_24)
	.align		4
.L_24:
        /*0094*/ 	.word	index@(_Z20cu_mat_scalar_dividePddi)
        /*0098*/ 	.word	0x00000016


	//----- nvinfo : EIATTR_FRAME_SIZE
	.align		4
.L_25:
        /*009c*/ 	.byte	0x04, 0x11
        /*009e*/ 	.short	(.L_27 - .L_26)
	.align		4
.L_26:
        /*00a0*/ 	.word	index@($__internal_1_$__cuda_sm20_div_rd_f32)
        /*00a4*/ 	.word	0x00000000


	//----- nvinfo : EIATTR_FRAME_SIZE
	.align		4
.L_27:
        /*00a8*/ 	.byte	0x04, 0x11
        /*00aa*/ 	.short	(.L_29 - .L_28)
	.align		4
.L_28:
        /*00ac*/ 	.word	index@(_Z20cu_mat_scalar_dividePddi)
        /*00b0*/ 	.word	0x00000000


	//----- nvinfo : EIATTR_REGCOUNT
	.align		4
.L_29:
        /*00b4*/ 	.byte	0x04, 0x2f
        /*00b6*/ 	.short	(.L_31 - .L_30)
	.align		4
.L_30:
        /*00b8*/ 	.word	index@(_Z22cu_elementWiseMultiplyPdPKdi)
        /*00bc*/ 	.word	0x0000001e


	//----- nvinfo : EIATTR_FRAME_SIZE
	.align		4
.L_31:
        /*00c0*/ 	.byte	0x04, 0x11
        /*00c2*/ 	.short	(.L_33 - .L_32)
	.align		4
.L_32:
        /*00c4*/ 	.word	index@(_Z22cu_elementWiseMultiplyPdPKdi)
        /*00c8*/ 	.word	0x00000000


	//----- nvinfo : EIATTR_REGCOUNT
	.align		4
.L_33:
        /*00cc*/ 	.byte	0x04, 0x2f
        /*00ce*/ 	.short	(.L_35 - .L_34)
	.align		4
.L_34:
        /*00d0*/ 	.word	index@(_Z13cu_dsigmoid_aPdS_i)
        /*00d4*/ 	.word	0x0000001a


	//----- nvinfo : EIATTR_FRAME_SIZE
	.align		4
.L_35:
        /*00d8*/ 	.byte	0x04, 0x11
        /*00da*/ 	.short	(.L_37 - .L_36)
	.align		4
.L_36:
        /*00dc*/ 	.word	index@(_Z13cu_dsigmoid_aPdS_i)
        /*00e0*/ 	.word	0x00000000


	//----- nvinfo : EIATTR_REGCOUNT
	.align		4
.L_37:
        /*00e4*/ 	.byte	0x04, 0x2f
        /*00e6*/ 	.short	(.L_39 - .L_38)
	.align		4
.L_38:
        /*00e8*/ 	.word	index@(_Z11cu_dsigmoidPdS_i)
        /*00ec*/ 	.word	0x00000017


	//----- nvinfo : EIATTR_FRAME_SIZE
	.align		4
.L_39:
        /*00f0*/ 	.byte	0x04, 0x11
        /*00f2*/ 	.short	(.L_41 - .L_40)
	.align		4
.L_40:
        /*00f4*/ 	.word	index@($__internal_0_$__cuda_sm3x_div_rn_noftz_f32_slowpath)
        /*00f8*/ 	.word	0x00000000


	//----- nvinfo : EIATTR_FRAME_SIZE
	.align		4
.L_41:
        /*00fc*/ 	.byte	0x04, 0x11
        /*00fe*/ 	.short	(.L_43 - .L_42)
	.align		4
.L_42:
        /*0100*/ 	.word	index@(_Z11cu_dsigmoidPdS_i)
        /*0104*/ 	.word	0x00000000


	//----- nvinfo : EIATTR_MIN_STACK_SIZE
	.align		4
.L_43:
        /*0108*/ 	.byte	0x04, 0x12
        /*010a*/ 	.short	(.L_45 - .L_44)
	.align		4
.L_44:
        /*010c*/ 	.word	index@(_Z11cu_dsigmoidPdS_i)
        /*0110*/ 	.word	0x00000000


	//----- nvinfo : EIATTR_MIN_STACK_SIZE
	.align		4
.L_45:
        /*0114*/ 	.byte	0x04, 0x12
        /*0116*/ 	.short	(.L_47 - .L_46)
	.align		4
.L_46:
        /*0118*/ 	.word	index@(_Z13cu_dsigmoid_aPdS_i)
        /*011c*/ 	.word	0x00000000


	//----- nvinfo : EIATTR_MIN_STACK_SIZE
	.align		4
.L_47:
        /*0120*/ 	.byte	0x04, 0x12
        /*0122*/ 	.short	(.L_49 - .L_48)
	.align		4
.L_48:
        /*0124*/ 	.word	index@(_Z22cu_elementWiseMultiplyPdPKdi)
        /*0128*/ 	.word	0x00000000


	//----- nvinfo : EIATTR_MIN_STACK_SIZE
	.align		4
.L_49:
        /*012c*/ 	.byte	0x04, 0x12
        /*012e*/ 	.short	(.L_51 - .L_50)
	.align		4
.L_50:
        /*0130*/ 	.word	index@(_Z20cu_mat_scalar_dividePddi)
        /*0134*/ 	.word	0x00000000


	//----- nvinfo : EIATTR_MIN_STACK_SIZE
	.align		4
.L_51:
        /*0138*/ 	.byte	0x04, 0x12
        /*013a*/ 	.short	(.L_53 - .L_52)
	.align		4
.L_52:
        /*013c*/ 	.word	index@(_Z22cu_mat_scalar_multiplyPddi)
        /*0140*/ 	.word	0x00000000


	//----- nvinfo : EIATTR_MIN_STACK_SIZE
	.align		4
.L_53:
        /*0144*/ 	.byte	0x04, 0x12
        /*0146*/ 	.short	(.L_55 - .L_54)
	.align		4
.L_54:
        /*0148*/ 	.word	index@(_Z22cu_mat_scalar_additionPddi)
        /*014c*/ 	.word	0x00000000


	//----- nvinfo : EIATTR_MIN_STACK_SIZE
	.align		4
.L_55:
        /*0150*/ 	.byte	0x04, 0x12
        /*0152*/ 	.short	(.L_57 - .L_56)
	.align		4
.L_56:
        /*0154*/ 	.word	index@(_Z10cu_sigmoidPdS_i)
        /*0158*/ 	.word	0x00000000


	//----- nvinfo : EIATTR_MIN_STACK_SIZE
	.align		4
.L_57:
        /*015c*/ 	.byte	0x04, 0x12
        /*015e*/ 	.short	(.L_59 - .L_58)
	.align		4
.L_58:
        /*0160*/ 	.word	index@(_Z18cuda_mat_transposePKdPdiii)
        /*0164*/ 	.word	0x00000000


	//----- nvinfo : EIATTR_MIN_STACK_SIZE
	.align		4
.L_59:
        /*0168*/ 	.byte	0x04, 0x12
        /*016a*/ 	.short	(.L_61 - .L_60)
	.align		4
.L_60:
        /*016c*/ 	.word	index@(_Z11cu_additionPKdS0_Pdi)
        /*0170*/ 	.word	0x00000000


	//----- nvinfo : EIATTR_MIN_STACK_SIZE
	.align		4
.L_61:
        /*0174*/ 	.byte	0x04, 0x12
        /*0176*/ 	.short	(.L_63 - .L_62)
	.align		4
.L_62:
        /*0178*/ 	.word	index@(_Z17cuda_mat_multiplyPKdS0_Pdiiiiii)
        /*017c*/ 	.word	0x00000000
.L_63:


//--------------------- .nv.compat                --------------------------
	.section	.nv.compat,"",@"SHT_CUDA_COMPAT_INFO"
	.align	4
        /*0000*/ 	.byte	0x02, 0x09, 0x00, 0x00, 0x02, 0x02, 0x01, 0x00, 0x02, 0x05, 0x05, 0x00, 0x03, 0x07, 0x01, 0x01
        /*0010*/ 	.byte	0x02, 0x03, 0x00, 0x00, 0x02, 0x06, 0x01, 0x00, 0x04, 0x0b, 0x08, 0x00, 0x01, 0x00, 0x00, 0x00
        /*0020*/ 	.byte	0x00, 0x00, 0x00, 0x00


//--------------------- .nv.info._Z11cu_dsigmoidPdS_i --------------------------
	.section	.nv.info._Z11cu_dsigmoidPdS_i,"",@"SHT_CUDA_INFO"
	.sectionflags	@""
	.align	4


	//----- nvinfo : EIATTR_CUDA_API_VERSION
	.align		4
        /*0000*/ 	.byte	0x04, 0x37
        /*0002*/ 	.short	(.L_65 - .L_64)
.L_64:
        /*0004*/ 	.word	0x00000082


	//----- nvinfo : EIATTR_KPARAM_INFO
	.align		4
.L_65:
        /*0008*/ 	.byte	0x04, 0x17
        /*000a*/ 	.short	(.L_67 - .L_66)
.L_66:
        /*000c*/ 	.word	0x00000000
        /*0010*/ 	.short	0x0002
        /*0012*/ 	.short	0x0010
        /*0014*/ 	.byte	0x00, 0xf0, 0x11, 0x00


	//----- nvinfo : EIATTR_KPARAM_INFO
	.align		4
.L_67:
        /*0018*/ 	.byte	0x04, 0x17
        /*001a*/ 	.short	(.L_69 - .L_68)
.L_68:
        /*001c*/ 	.word	0x00000000
        /*0020*/ 	.short	0x0001
        /*0022*/ 	.short	0x0008
        /*0024*/ 	.byte	0x00, 0xf5, 0x21, 0x00


	//----- nvinfo : EIATTR_KPARAM_INFO
	.align		4
.L_69:
        /*0028*/ 	.byte	0x04, 0x17
        /*002a*/ 	.short	(.L_71 - .L_70)
.L_70:
        /*002c*/ 	.word	0x00000000
        /*0030*/ 	.short	0x0000
        /*0032*/ 	.short	0x0000
        /*0034*/ 	.byte	0x00, 0xf5, 0x21, 0x00


	//----- nvinfo : EIATTR_SPARSE_MMA_MASK
	.align		4
.L_71:
        /*0038*/ 	.byte	0x03, 0x50
        /*003a*/ 	.short	0x0000


	//----- nvinfo : EIATTR_MAXREG_COUNT
	.align		4
        /*003c*/ 	.byte	0x03, 0x1b
        /*003e*/ 	.short	0x00ff


	//----- nvinfo : EIATTR_MERCURY_ISA_VERSION
	.align		4
        /*0040*/ 	.byte	0x03, 0x5f
        /*0042*/ 	.short	0x0101


	//----- nvinfo : EIATTR_VRC_CTA_INIT_COUNT
	.align		4
        /*0044*/ 	.byte	0x02, 0x4a
	.zero		1
	.zero		1


	//----- nvinfo : EIATTR_EXIT_INSTR_OFFSETS
	.align		4
        /*0048*/ 	.byte	0x04, 0x1c
        /*004a*/ 	.short	(.L_73 - .L_72)


	//   ....[0]....
.L_72:
        /*004c*/ 	.word	0x00000090


	//   ....[1]....
        /*0050*/ 	.word	0x000004f0


	//   ....[2]....
        /*0054*/ 	.word	0x00000bb0


	//----- nvinfo : EIATTR_CRS_STACK_SIZE
	.align		4
.L_73:
        /*0058*/ 	.byte	0x04, 0x1e
        /*005a*/ 	.short	(.L_75 - .L_74)
.L_74:
        /*005c*/ 	.word	0x00000000


	//----- nvinfo : EIATTR_CBANK_PARAM_SIZE
	.align		4
.L_75:
        /*0060*/ 	.byte	0x03, 0x19
        /*0062*/ 	.short	0x0014


	//----- nvinfo : EIATTR_PARAM_CBANK
	.align		4
        /*0064*/ 	.byte	0x04, 0x0a
        /*0066*/ 	.short	(.L_77 - .L_76)
	.align		4
.L_76:
        /*0068*/ 	.word	index@(.nv.constant0._Z11cu_dsigmoidPdS_i)
        /*006c*/ 	.short	0x0380
        /*006e*/ 	.short	0x0014


	//----- nvinfo : EIATTR_SW_WAR
	.align		4
.L_77:
        /*0070*/ 	.byte	0x04, 0x36
        /*0072*/ 	.short	(.L_79 - .L_78)
.L_78:
        /*0074*/ 	.word	0x00000008
.L_79:


//--------------------- .nv.info._Z13cu_dsigmoid_aPdS_i --------------------------
	.section	.nv.info._Z13cu_dsigmoid_aPdS_i,"",@"SHT_CUDA_INFO"
	.sectionflags	@""
	.align	4


	//----- nvinfo : EIATTR_CUDA_API_VERSION
	.align		4
        /*0000*/ 	.byte	0x04, 0x37
        /*0002*/ 	.short	(.L_81 - .L_80)
.L_80:
        /*0004*/ 	.word	0x00000082


	//----- nvinfo : EIATTR_KPARAM_INFO
	.align		4
.L_81:
        /*0008*/ 	.byte	0x04, 0x17
        /*000a*/ 	.short	(.L_83 - .L_82)
.L_82:
        /*000c*/ 	.word	0x00000000
        /*0010*/ 	.short	0x0002
        /*0012*/ 	.short	0x0010
        /*0014*/ 	.byte	0x00, 0xf0, 0x11, 0x00


	//----- nvinfo : EIATTR_KPARAM_INFO
	.align		4
.L_83:
        /*0018*/ 	.byte	0x04, 0x17
        /*001a*/ 	.short	(.L_85 - .L_84)
.L_84:
        /*001c*/ 	.word	0x00000000
        /*0020*/ 	.short	0x0001
        /*0022*/ 	.short	0x0008
        /*0024*/ 	.byte	0x00, 0xf5, 0x21, 0x00


	//----- nvinfo : EIATTR_KPARAM_INFO
	.align		4
.L_85:
        /*0028*/ 	.byte	0x04, 0x17
        /*002a*/ 	.short	(.L_87 - .L_86)
.L_86:
        /*002c*/ 	.word	0x00000000
        /*0030*/ 	.short	0x0000
        /*0032*/ 	.short	0x0000
        /*0034*/ 	.byte	0x00, 0xf5, 0x21, 0x00


	//----- nvinfo : EIATTR_SPARSE_MMA_MASK
	.align		4
.L_87:
        /*0038*/ 	.byte	0x03, 0x50
        /*003a*/ 	.short	0x0000


	//----- nvinfo : EIATTR_MAXREG_COUNT
	.align		4
        /*003c*/ 	.byte	0x03, 0x1b
        /*003e*/ 	.short	0x00ff


	//----- nvinfo : EIATTR_MERCURY_ISA_VERSION
	.align		4
        /*0040*/ 	.byte	0x03, 0x5f
        /*0042*/ 	.short	0x0101


	//----- nvinfo : EIATTR_VRC_CTA_INIT_COUNT
	.align		4
        /*0044*/ 	.byte	0x02, 0x4a
	.zero		1
	.zero		1


	//----- nvinfo : EIATTR_EXIT_INSTR_OFFSETS
	.align		4
        /*0048*/ 	.byte	0x04, 0x1c
        /*004a*/ 	.short	(.L_89 - .L_88)


	//   ....[0]....
.L_88:
        /*004c*/ 	.word	0x00000090


	//   ....[1]....
        /*0050*/ 	.word	0x000003c0


	//   ....[2]....
        /*0054*/ 	.word	0x00000600


	//----- nvinfo : EIATTR_CRS_STACK_SIZE
	.align		4
.L_89:
        /*0058*/ 	.byte	0x04, 0x1e
        /*005a*/ 	.short	(.L_91 - .L_90)
.L_90:
        /*005c*/ 	.word	0x00000000


	//----- nvinfo : EIATTR_CBANK_PARAM_SIZE
	.align		4
.L_91:
        /*0060*/ 	.byte	0x03, 0x19
        /*0062*/ 	.short	0x0014


	//----- nvinfo : EIATTR_PARAM_CBANK
	.align		4
        /*0064*/ 	.byte	0x04, 0x0a
        /*0066*/ 	.short	(.L_93 - .L_92)
	.align		4
.L_92:
        /*0068*/ 	.word	index@(.nv.constant0._Z13cu_dsigmoid_aPdS_i)
        /*006c*/ 	.short	0x0380
        /*006e*/ 	.short	0x0014


	//----- nvinfo : EIATTR_SW_WAR
	.align		4
.L_93:
        /*0070*/ 	.byte	0x04, 0x36
        /*0072*/ 	.short	(.L_95 - .L_94)
.L_94:
        /*0074*/ 	.word	0x00000008
.L_95:


//--------------------- .nv.info._Z22cu_elementWiseMultiplyPdPKdi --------------------------
	.section	.nv.info._Z22cu_elementWiseMultiplyPdPKdi,"",@"SHT_CUDA_INFO"
	.sectionflags	@""
	.align	4


	//----- nvinfo : EIATTR_CUDA_API_VERSION
	.align		4
        /*0000*/ 	.byte	0x04, 0x37
        /*0002*/ 	.short	(.L_97 - .L_96)
.L_96:
        /*0004*/ 	.word	0x00000082


	//----- nvinfo : EIATTR_KPARAM_INFO
	.align		4
.L_97:
        /*0008*/ 	.byte	0x04, 0x17
        /*000a*/ 	.short	(.L_99 - .L_98)
.L_98:
        /*000c*/ 	.word	0x00000000
        /*0010*/ 	.short	0x0002
        /*0012*/ 	.short	0x0010
        /*0014*/ 	.byte	0x00, 0xf0, 0x11, 0x00


	//----- nvinfo : EIATTR_KPARAM_INFO
	.align		4
.L_99:
        /*0018*/ 	.byte	0x04, 0x17
        /*001a*/ 	.short	(.L_101 - .L_100)
.L_100:
        /*001c*/ 	.word	0x00000000
        /*0020*/ 	.short	0x0001
        /*0022*/ 	.short	0x0008
        /*0024*/ 	.byte	0x00, 0xf5, 0x21, 0x00


	//----- nvinfo : EIATTR_KPARAM_INFO
	.align		4
.L_101:
        /*0028*/ 	.byte	0x04, 0x17
        /*002a*/ 	.short	(.L_103 - .L_102)
.L_102:
        /*002c*/ 	.word	0x00000000
        /*0030*/ 	.short	0x0000
        /*0032*/ 	.short	0x0000
        /*0034*/ 	.byte	0x00, 0xf5, 0x21, 0x00


	//----- nvinfo : EIATTR_SPARSE_MMA_MASK
	.align		4
.L_103:
        /*0038*/ 	.byte	0x03, 0x50
        /*003a*/ 	.short	0x0000


	//----- nvinfo : EIATTR_MAXREG_COUNT
	.align		4
        /*003c*/ 	.byte	0x03, 0x1b
        /*003e*/ 	.short	0x00ff


	//----- nvinfo : EIATTR_MERCURY_ISA_VERSION
	.align		4
        /*0040*/ 	.byte	0x03, 0x5f
        /*0042*/ 	.short	0x0101


	//----- nvinfo : EIATTR_VRC_CTA_INIT_COUNT
	.align		4
        /*0044*/ 	.byte	0x02, 0x4a
	.zero		1
	.zero		1


	//----- nvinfo : EIATTR_EXIT_INSTR_OFFSETS
	.align		4
        /*0048*/ 	.byte	0x04, 0x1c
        /*004a*/ 	.short	(.L_105 - .L_104)


	//   ....[0]....
.L_104:
        /*004c*/ 	.word	0x00000090


	//   ....[1]....
        /*0050*/ 	.word	0x000003d0


	//   ....[2]....
        /*0054*/ 	.word	0x00000650


	//----- nvinfo : EIATTR_CRS_STACK_SIZE
	.align		4
.L_105:
        /*0058*/ 	.byte	0x04, 0x1e
        /*005a*/ 	.short	(.L_107 - .L_106)
.L_106:
        /*005c*/ 	.word	0x00000000


	//----- nvinfo : EIATTR_CBANK_PARAM_SIZE
	.align		4
.L_107:
        /*0060*/ 	.byte	0x03, 0x19
        /*0062*/ 	.short	0x0014


	//----- nvinfo : EIATTR_PARAM_CBANK
	.align		4
        /*0064*/ 	.byte	0x04, 0x0a
        /*0066*/ 	.short	(.L_109 - .L_108)
	.align		4
.L_108:
        /*0068*/ 	.word	index@(.nv.constant0._Z22cu_elementWiseMultiplyPdPKdi)
        /*006c*/ 	.short	0x0380
        /*006e*/ 	.short	0x0014


	//----- nvinfo : EIATTR_SW_WAR
	.align		4
.L_109:
        /*0070*/ 	.byte	0x04, 0x36
        /*0072*/ 	.short	(.L_111 - .L_110)
.L_110:
        /*0074*/ 	.word	0x00000008
.L_111:


//--------------------- .nv.info._Z20cu_mat_scalar_dividePddi --------------------------
	.section	.nv.info._Z20cu_mat_scalar_dividePddi,"",@"SHT_CUDA_INFO"
	.sectionflags	@""
	.align	4


	//----- nvinfo : EIATTR_CUDA_API_VERSION
	.align		4
        /*0000*/ 	.byte	0x04, 0x37
        /*0002*/ 	.short	(.L_113 - .L_112)
.L_112:
        /*0004*/ 	.word	0x00000082


	//----- nvinfo : EIATTR_KPARAM_INFO
	.align		4
.L_113:
        /*0008*/ 	.byte	0x04, 0x17
        /*000a*/ 	.short	(.L_115 - .L_114)
.L_114:
        /*000c*/ 	.word	0x00000000
        /*0010*/ 	.short	0x0002
        /*0012*/ 	.short	0x0010
        /*0014*/ 	.byte	0x00, 0xf0, 0x11, 0x00


	//----- nvinfo : EIATTR_KPARAM_INFO
	.align		4
.L_115:
        /*0018*/ 	.byte	0x04, 0x17
        /*001a*/ 	.short	(.L_117 - .L_116)
.L_116:
        /*001c*/ 	.word	0x00000000
        /*0020*/ 	.short	0x0001
        /*0022*/ 	.short	0x0008
        /*0024*/ 	.byte	0x00, 0xf0, 0x21, 0x00


	//----- nvinfo : EIATTR_KPARAM_INFO
	.align		4
.L_117:
        /*0028*/ 	.byte	0x04, 0x17
        /*002a*/ 	.short	(.L_119 - .L_118)
.L_118:
        /*002c*/ 	.word	0x00000000
        /*0030*/ 	.short	0x0000
        /*0032*/ 	.short	0x0000
        /*0034*/ 	.byte	0x00, 0xf5, 0x21, 0x00


	//----- nvinfo : EIATTR_SPARSE_MMA_MASK
	.align		4
.L_119:
        /*0038*/ 	.byte	0x03, 0x50
        /*003a*/ 	.short	0x0000


	//----- nvinfo : EIATTR_MAXREG_COUNT
	.align		4
        /*003c*/ 	.byte	0x03, 0x1b
        /*003e*/ 	.short	0x00ff


	//----- nvinfo : EIATTR_MERCURY_ISA_VERSION
	.align		4
        /*0040*/ 	.byte	0x03, 0x5f
        /*0042*/ 	.short	0x0101


	//----- nvinfo : EIATTR_VRC_CTA_INIT_COUNT
	.align		4
        /*0044*/ 	.byte	0x02, 0x4a
	.zero		1
	.zero		1


	//----- nvinfo : EIATTR_EXIT_INSTR_OFFSETS
	.align		4
        /*0048*/ 	.byte	0x04, 0x1c
        /*004a*/ 	.short	(.L_121 - .L_120)


	//   ....[0]....
.L_120:
        /*004c*/ 	.word	0x00000090


	//   ....[1]....
        /*0050*/ 	.word	0x000003e0


	//   ....[2]....
        /*0054*/ 	.word	0x00000660


	//----- nvinfo : EIATTR_CRS_STACK_SIZE
	.align		4
.L_121:
        /*0058*/ 	.byte	0x04, 0x1e
        /*005a*/ 	.short	(.L_123 - .L_122)
.L_122:
        /*005c*/ 	.word	0x00000000


	//----- nvinfo : EIATTR_CBANK_PARAM_SIZE
	.align		4
.L_123:
        /*0060*/ 	.byte	0x03, 0x19
        /*0062*/ 	.short	0x0014


	//----- nvinfo : EIATTR_PARAM_CBANK
	.align		4
        /*0064*/ 	.byte	0x04, 0x0a
        /*0066*/ 	.short	(.L_125 - .L_124)
	.align		4
.L_124:
        /*0068*/ 	.word	index@(.nv.constant0._Z20cu_mat_scalar_dividePddi)
        /*006c*/ 	.short	0x0380
        /*006e*/ 	.short	0x0014


	//----- nvinfo : EIATTR_SW_WAR
	.align		4
.L_125:
        /*0070*/ 	.byte	0x04, 0x36
        /*0072*/ 	.short	(.L_127 - .L_126)
.L_126:
        /*0074*/ 	.word	0x00000008
.L_127:


//--------------------- .nv.info._Z22cu_mat_scalar_multiplyPddi --------------------------
	.section	.nv.info._Z22cu_mat_scalar_multiplyPddi,"",@"SHT_CUDA_INFO"
	.sectionflags	@""
	.align	4


	//----- nvinfo : EIATTR_CUDA_API_VERSION
	.align		4
        /*0000*/ 	.byte	0x04, 0x37
        /*0002*/ 	.short	(.L_129 - .L_128)
.L_128:
        /*0004*/ 	.word	0x00000082


	//----- nvinfo : EIATTR_KPARAM_INFO
	.align		4
.L_129:
        /*0008*/ 	.byte	0x04, 0x17
        /*000a*/ 	.short	(.L_131 - .L_130)
.L_130:
        /*000c*/ 	.word	0x00000000
        /*0010*/ 	.short	0x0002
        /*0012*/ 	.short	0x0010
        /*0014*/ 	.byte	0x00, 0xf0, 0x11, 0x00


	//----- nvinfo : EIATTR_KPARAM_INFO
	.align		4
.L_131:
        /*0018*/ 	.byte	0x04, 0x17
        /*001a*/ 	.short	(.L_133 - .L_132)
.L_132:
        /*001c*/ 	.word	0x00000000
        /*0020*/ 	.short	0x0001
        /*0022*/ 	.short	0x0008
        /*0024*/ 	.byte	0x00, 0xf0, 0x21, 0x00


	//----- nvinfo : EIATTR_KPARAM_INFO
	.align		4
.L_133:
        /*0028*/ 	.byte	0x04, 0x17
        /*002a*/ 	.short	(.L_135 - .L_134)
.L_134:
        /*002c*/ 	.word	0x00000000
        /*0030*/ 	.short	0x0000
        /*0032*/ 	.short	0x0000
        /*0034*/ 	.byte	0x00, 0xf5, 0x21, 0x00


	//----- nvinfo : EIATTR_SPARSE_MMA_MASK
	.align		4
.L_135:
        /*0038*/ 	.byte	0x03, 0x50
        /*003a*/ 	.short	0x0000


	//----- nvinfo : EIATTR_MAXREG_COUNT
	.align		4
        /*003c*/ 	.byte	0x03, 0x1b
        /*003e*/ 	.short	0x00ff


	//----- nvinfo : EIATTR_MERCURY_ISA_VERSION
	.align		4
        /*0040*/ 	.byte	0x03, 0x5f
        /*0042*/ 	.short	0x0101


	//----- nvinfo : EIATTR_VRC_CTA_INIT_COUNT
	.align		4
        /*0044*/ 	.byte	0x02, 0x4a
	.zero		1
	.zero		1


	//----- nvinfo : EIATTR_EXIT_INSTR_OFFSETS
	.align		4
        /*0048*/ 	.byte	0x04, 0x1c
        /*004a*/ 	.short	(.L_137 - .L_136)


	//   ....[0]....
.L_136:
        /*004c*/ 	.word	0x00000090


	//   ....[1]....
        /*0050*/ 	.word	0x000003a0


	//   ....[2]....
        /*0054*/ 	.word	0x00000560


	//----- nvinfo : EIATTR_CRS_STACK_SIZE
	.align		4
.L_137:
        /*0058*/ 	.byte	0x04, 0x1e
        /*005a*/ 	.short	(.L_139 - .L_138)
.L_138:
        /*005c*/ 	.word	0x00000000


	//----- nvinfo : EIATTR_CBANK_PARAM_SIZE
	.align		4
.L_139:
        /*0060*/ 	.byte	0x03, 0x19
        /*0062*/ 	.short	0x0014


	//----- nvinfo : EIATTR_PARAM_CBANK
	.align		4
        /*0064*/ 	.byte	0x04, 0x0a
        /*0066*/ 	.short	(.L_141 - .L_140)
	.align		4
.L_140:
        /*0068*/ 	.word	index@(.nv.constant0._Z22cu_mat_scalar_multiplyPddi)
        /*006c*/ 	.short	0x0380
        /*006e*/ 	.short	0x0014


	//----- nvinfo : EIATTR_SW_WAR
	.align		4
.L_141:
        /*0070*/ 	.byte	0x04, 0x36
        /*0072*/ 	.short	(.L_143 - .L_142)
.L_142:
        /*0074*/ 	.word	0x00000008
.L_143:


//--------------------- .nv.info._Z22cu_mat_scalar_additionPddi --------------------------
	.section	.nv.info._Z22cu_mat_scalar_additionPddi,"",@"SHT_CUDA_INFO"
	.sectionflags	@""
	.align	4


	//----- nvinfo : EIATTR_CUDA_API_VERSION
	.align		4
        /*0000*/ 	.byte	0x04, 0x37
        /*0002*/ 	.short	(.L_145 - .L_144)
.L_144:
        /*0004*/ 	.word	0x00000082


	//----- nvinfo : EIATTR_KPARAM_INFO
	.align		4
.L_145:
        /*0008*/ 	.byte	0x04, 0x17
        /*000a*/ 	.short	(.L_147 - .L_146)
.L_146:
        /*000c*/ 	.word	0x00000000
        /*0010*/ 	.short	0x0002
        /*0012*/ 	.short	0x0010
        /*0014*/ 	.byte	0x00, 0xf0, 0x11, 0x00


	//----- nvinfo : EIATTR_KPARAM_INFO
	.align		4
.L_147:
        /*0018*/ 	.byte	0x04, 0x17
        /*001a*/ 	.short	(.L_149 - .L_148)
.L_148:
        /*001c*/ 	.word	0x00000000
        /*0020*/ 	.short	0x0001
        /*0022*/ 	.short	0x0008
        /*0024*/ 	.byte	0x00, 0xf0, 0x21, 0x00


	//----- nvinfo : EIATTR_KPARAM_INFO
	.align		4
.L_149:
        /*0028*/ 	.byte	0x04, 0x17
        /*002a*/ 	.short	(.L_151 - .L_150)
.L_150:
        /*002c*/ 	.word	0x00000000
        /*0030*/ 	.short	0x0000
        /*0032*/ 	.short	0x0000
        /*0034*/ 	.byte	0x00, 0xf5, 0x21, 0x00


	//----- nvinfo : EIATTR_SPARSE_MMA_MASK
	.align		4
.L_151:
        /*0038*/ 	.byte	0x03, 0x50
        /*003a*/ 	.short	0x0000


	//----- nvinfo : EIATTR_MAXREG_COUNT
	.align		4
        /*003c*/ 	.byte	0x03, 0x1b
        /*003e*/ 	.short	0x00ff


	//----- nvinfo : EIATTR_MERCURY_ISA_VERSION
	.align		4
        /*0040*/ 	.byte	0x03, 0x5f
        /*0042*/ 	.short	0x0101


	//----- nvinfo : EIATTR_VRC_CTA_INIT_COUNT
	.align		4
        /*0044*/ 	.byte	0x02, 0x4a
	.zero		1
	.zero		1


	//----- nvinfo : EIATTR_EXIT_INSTR_OFFSETS
	.align		4
        /*0048*/ 	.byte	0x04, 0x1c
        /*004a*/ 	.short	(.L_153 - .L_152)


	//   ....[0]....
.L_152:
        /*004c*/ 	.word	0x00000090


	//   ....[1]....
        /*0050*/ 	.word	0x000003a0


	//   ....[2]....
        /*0054*/ 	.word	0x00000560


	//----- nvinfo : EIATTR_CRS_STACK_SIZE
	.align		4
.L_153:
        /*0058*/ 	.byte	0x04, 0x1e
        /*005a*/ 	.short	(.L_155 - .L_154)
.L_154:
        /*005c*/ 	.word	0x00000000


	//----- nvinfo : EIATTR_CBANK_PARAM_SIZE
	.align		4
.L_155:
        /*0060*/ 	.byte	0x03, 0x19
        /*0062*/ 	.short	0x0014


	//----- nvinfo : EIATTR_PARAM_CBANK
	.align		4
        /*0064*/ 	.byte	0x04, 0x0a
        /*0066*/ 	.short	(.L_157 - .L_156)
	.align		4
.L_156:
        /*0068*/ 	.word	index@(.nv.constant0._Z22cu_mat_scalar_additionPddi)
        /*006c*/ 	.short	0x0380
        /*006e*/ 	.short	0x0014


	//----- nvinfo : EIATTR_SW_WAR
	.align		4
.L_157:
        /*0070*/ 	.byte	0x04, 0x36
        /*0072*/ 	.short	(.L_159 - .L_158)
.L_158:
        /*0074*/ 	.word	0x00000008
.L_159:


//--------------------- .nv.info._Z10cu_sigmoidPdS_i --------------------------
	.section	.nv.info._Z10cu_sigmoidPdS_i,"",@"SHT_CUDA_INFO"
	.sectionflags	@""
	.align	4


	//----- nvinfo : EIATTR_CUDA_API_VERSION
	.align		4
        /*0000*/ 	.byte	0x04, 0x37
        /*0002*/ 	.short	(.L_161 - .L_160)
.L_160:
        /*0004*/ 	.word	0x00000082


	//----- nvinfo : EIATTR_KPARAM_INFO
	.align		4
.L_161:
        /*0008*/ 	.byte	0x04, 0x17
        /*000a*/ 	.short	(.L_163 - .L_162)
.L_162:
        /*000c*/ 	.word	0x00000000
        /*0010*/ 	.short	0x0002
        /*0012*/ 	.short	0x0010
        /*0014*/ 	.byte	0x00, 0xf0, 0x11, 0x00


	//----- nvinfo : EIATTR_KPARAM_INFO
	.align		4
.L_163:
        /*0018*/ 	.byte	0x04, 0x17
        /*001a*/ 	.short	(.L_165 - .L_164)
.L_164:
        /*001c*/ 	.word	0x00000000
        /*0020*/ 	.short	0x0001
        /*0022*/ 	.short	0x0008
        /*0024*/ 	.byte	0x00, 0xf5, 0x21, 0x00


	//----- nvinfo : EIATTR_KPARAM_INFO
	.align		4
.L_165:
        /*0028*/ 	.byte	0x04, 0x17
        /*002a*/ 	.short	(.L_167 - .L_166)
.L_166:
        /*002c*/ 	.word	0x00000000
        /*0030*/ 	.short	0x0000
        /*0032*/ 	.short	0x0000
        /*0034*/ 	.byte	0x00, 0xf5, 0x21, 0x00


	//----- nvinfo : EIATTR_SPARSE_MMA_MASK
	.align		4
.L_167:
        /*0038*/ 	.byte	0x03, 0x50
        /*003a*/ 	.short	0x0000


	//----- nvinfo : EIATTR_MAXREG_COUNT
	.align		4
        /*003c*/ 	.byte	0x03, 0x1b
        /*003e*/ 	.short	0x00ff


	//----- nvinfo : EIATTR_MERCURY_ISA_VERSION
	.align		4
        /*0040*/ 	.byte	0x03, 0x5f
        /*0042*/ 	.short	0x0101


	//----- nvinfo : EIATTR_VRC_CTA_INIT_COUNT
	.align		4
        /*0044*/ 	.byte	0x02, 0x4a
	.zero		1
	.zero		1


	//----- nvinfo : EIATTR_EXIT_INSTR_OFFSETS
	.align		4
        /*0048*/ 	.byte	0x04, 0x1c
        /*004a*/ 	.short	(.L_169 - .L_168)


	//   ....[0]....
.L_168:
        /*004c*/ 	.word	0x00000090


	//   ....[1]....
        /*0050*/ 	.word	0x00000470


	//   ....[2]....
        /*0054*/ 	.word	0x00000940


	//----- nvinfo : EIATTR_CRS_STACK_SIZE
	.align		4
.L_169:
        /*0058*/ 	.byte	0x04, 0x1e
        /*005a*/ 	.short	(.L_171 - .L_170)
.L_170:
        /*005c*/ 	.word	0x00000000


	//----- nvinfo : EIATTR_CBANK_PARAM_SIZE
	.align		4
.L_171:
        /*0060*/ 	.byte	0x03, 0x19
        /*0062*/ 	.short	0x0014


	//----- nvinfo : EIATTR_PARAM_CBANK
	.align		4
        /*0064*/ 	.byte	0x04, 0x0a
        /*0066*/ 	.short	(.L_173 - .L_172)
	.align		4
.L_172:
        /*0068*/ 	.word	index@(.nv.constant0._Z10cu_sigmoidPdS_i)
        /*006c*/ 	.short	0x0380
        /*006e*/ 	.short	0x0014


	//----- nvinfo : EIATTR_SW_WAR
	.align		4
.L_173:
        /*0070*/ 	.byte	0x04, 0x36
        /*0072*/ 	.short	(.L_175 - .L_174)
.L_174:
        /*0074*/ 	.word	0x00000008
.L_175:


//--------------------- .nv.info._Z18cuda_mat_transposePKdPdiii --------------------------
	.section	.nv.info._Z18cuda_mat_transposePKdPdiii,"",@"SHT_CUDA_INFO"
	.sectionflags	@""
	.align	4


	//----- nvinfo : EIATTR_CUDA_API_VERSION
	.align		4
        /*0000*/ 	.byte	0x04, 0x37
        /*0002*/ 	.short	(.L_177 - .L_176)
.L_176:
        /*0004*/ 	.word	0x00000082


	//----- nvinfo : EIATTR_KPARAM_INFO
	.align		4
.L_177:
        /*0008*/ 	.byte	0x04, 0x17
        /*000a*/ 	.short	(.L_179 - .L_178)
.L_178:
        /*000c*/ 	.word	0x00000000
        /*0010*/ 	.short	0x0004
        /*0012*/ 	.short	0x0018
        /*0014*/ 	.byte	0x00, 0xf0, 0x11, 0x00


	//----- nvinfo : EIATTR_KPARAM_INFO
	.align		4
.L_179:
        /*0018*/ 	.byte	0x04, 0x17
        /*001a*/ 	.short	(.L_181 - .L_180)
.L_180:
        /*001c*/ 	.word	0x00000000
        /*0020*/ 	.short	0x0003
        /*0022*/ 	.short	0x0014
        /*0024*/ 	.byte	0x00, 0xf0, 0x11, 0x00


	//----- nvinfo : EIATTR_KPARAM_INFO
	.align		4
.L_181:
        /*0028*/ 	.byte	0x04, 0x17
        /*002a*/ 	.short	(.L_183 - .L_182)
.L_182:
        /*002c*/ 	.word	0x00000000
        /*0030*/ 	.short	0x0002
        /*0032*/ 	.short	0x0010
        /*0034*/ 	.byte	0x00, 0xf0, 0x11, 0x00


	//----- nvinfo : EIATTR_KPARAM_INFO
	.align		4
.L_183:
        /*0038*/ 	.byte	0x04, 0x17
        /*003a*/ 	.short	(.L_185 - .L_184)
.L_184:
        /*003c*/ 	.word	0x00000000
        /*0040*/ 	.short	0x0001
        /*0042*/ 	.short	0x0008
        /*0044*/ 	.byte	0x00, 0xf5, 0x21, 0x00


	//----- nvinfo : EIATTR_KPARAM_INFO
	.align		4
.L_185:
        /*0048*/ 	.byte	0x04, 0x17
        /*004a*/ 	.short	(.L_187 - .L_186)
.L_186:
        /*004c*/ 	.word	0x00000000
        /*0050*/ 	.short	0x0000
        /*0052*/ 	.short	0x0000
        /*0054*/ 	.byte	0x00, 0xf5, 0x21, 0x00


	//----- nvinfo : EIATTR_SPARSE_MMA_MASK
	.align		4
.L_187:
        /*0058*/ 	.byte	0x03, 0x50
        /*005a*/ 	.short	0x0000


	//----- nvinfo : EIATTR_MAXREG_COUNT
	.align		4
        /*005c*/ 	.byte	0x03, 0x1b
        /*005e*/ 	.short	0x00ff


	//----- nvinfo : EIATTR_MERCURY_ISA_VERSION
	.align		4
        /*0060*/ 	.byte	0x03, 0x5f
        /*0062*/ 	.short	0x0101


	//----- nvinfo : EIATTR_VRC_CTA_INIT_COUNT
	.align		4
        /*0064*/ 	.byte	0x02, 0x4a
	.zero		1
	.zero		1


	//----- nvinfo : EIATTR_EXIT_INSTR_OFFSETS
	.align		4
        /*0068*/ 	.byte	0x04, 0x1c
        /*006a*/ 	.short	(.L_189 - .L_188)


	//   ....[0]....
.L_188:
        /*006c*/ 	.word	0x00000090


	//   ....[1]....
        /*0070*/ 	.word	0x00000550


	//   ....[2]....
        /*0074*/ 	.word	0x00000c70


	//----- nvinfo : EIATTR_CRS_STACK_SIZE
	.align		4
.L_189:
        /*0078*/ 	.byte	0x04, 0x1e
        /*007a*/ 	.short	(.L_191 - .L_190)
.L_190:
        /*007c*/ 	.word	0x00000000


	//----- nvinfo : EIATTR_CBANK_PARAM_SIZE
	.align		4
.L_191:
        /*0080*/ 	.byte	0x03, 0x19
        /*0082*/ 	.short	0x001c


	//----- nvinfo : EIATTR_PARAM_CBANK
	.align		4
        /*0084*/ 	.byte	0x04, 0x0a
        /*0086*/ 	.short	(.L_193 - .L_192)
	.align		4
.L_192:
        /*0088*/ 	.word	index@(.nv.constant0._Z18cuda_mat_transposePKdPdiii)
        /*008c*/ 	.short	0x0380
        /*008e*/ 	.short	0x001c


	//----- nvinfo : EIATTR_SW_WAR
	.align		4
.L_193:
        /*0090*/ 	.byte	0x04, 0x36
        /*0092*/ 	.short	(.L_195 - .L_194)
.L_194:
        /*0094*/ 	.word	0x00000008
.L_195:


//--------------------- .nv.info._Z11cu_additionPKdS0_Pdi --------------------------
	.section	.nv.info._Z11cu_additionPKdS0_Pdi,"",@"SHT_CUDA_INFO"
	.sectionflags	@""
	.align	4


	//----- nvinfo : EIATTR_CUDA_API_VERSION
	.align		4
        /*0000*/ 	.byte	0x04, 0x37
        /*0002*/ 	.short	(.L_197 - .L_196)
.L_196:
        /*0004*/ 	.word	0x00000082


	//----- nvinfo : EIATTR_KPARAM_INFO
	.align		4
.L_197:
        /*0008*/ 	.byte	0x04, 0x17
        /*000a*/ 	.short	(.L_199 - .L_198)
.L_198:
        /*000c*/ 	.word	0x00000000
        /*0010*/ 	.short	0x0003
        /*0012*/ 	.short	0x0018
        /*0014*/ 	.byte	0x00, 0xf0, 0x11, 0x00


	//----- nvinfo : EIATTR_KPARAM_INFO
	.align		4
.L_199:
        /*0018*/ 	.byte	0x04, 0x17
        /*001a*/ 	.short	(.L_201 - .L_200)
.L_200:
        /*001c*/ 	.word	0x00000000
        /*0020*/ 	.short	0x0002
        /*0022*/ 	.short	0x0010
        /*0024*/ 	.byte	0x00, 0xf5, 0x21, 0x00


	//----- nvinfo : EIATTR_KPARAM_INFO
	.align		4
.L_201:
        /*0028*/ 	.byte	0x04, 0x17
        /*002a*/ 	.short	(.L_203 - .L_202)
.L_202:
        /*002c*/ 	.word	0x00000000
        /*0030*/ 	.short	0x0001
        /*0032*/ 	.short	0x0008
        /*0034*/ 	.byte	0x00, 0xf5, 0x21, 0x00


	//----- nvinfo : EIATTR_KPARAM_INFO
	.align		4
.L_203:
        /*0038*/ 	.byte	0x04, 0x17
        /*003a*/ 	.short	(.L_205 - .L_204)
.L_204:
        /*003c*/ 	.word	0x00000000
        /*0040*/ 	.short	0x0000
        /*0042*/ 	.short	0x0000
        /*0044*/ 	.byte	0x00, 0xf5, 0x21, 0x00


	//----- nvinfo : EIATTR_SPARSE_MMA_MASK
	.align		4
.L_205:
        /*0048*/ 	.byte	0x03, 0x50
        /*004a*/ 	.short	0x0000


	//----- nvinfo : EIATTR_MAXREG_COUNT
	.align		4
        /*004c*/ 	.byte	0x03, 0x1b
        /*004e*/ 	.short	0x00ff


	//----- nvinfo : EIATTR_MERCURY_ISA_VERSION
	.align		4
        /*0050*/ 	.byte	0x03, 0x5f
        /*0052*/ 	.short	0x0101


	//----- nvinfo : EIATTR_VRC_CTA_INIT_COUNT
	.align		4
        /*0054*/ 	.byte	0x02, 0x4a
	.zero		1
	.zero		1


	//----- nvinfo : EIATTR_EXIT_INSTR_OFFSETS
	.align		4
        /*0058*/ 	.byte	0x04, 0x1c
        /*005a*/ 	.short	(.L_207 - .L_206)


	//   ....[0]....
.L_206:
        /*005c*/ 	.word	0x00000090


	//   ....[1]....
        /*0060*/ 	.word	0x00000400


	//   ....[2]....
        /*0064*/ 	.word	0x000006c0


	//----- nvinfo : EIATTR_CRS_STACK_SIZE
	.align		4
.L_207:
        /*0068*/ 	.byte	0x04, 0x1e
        /*006a*/ 	.short	(.L_209 - .L_208)
.L_208:
        /*006c*/ 	.word	0x00000000


	//----- nvinfo : EIATTR_CBANK_PARAM_SIZE
	.align		4
.L_209:
        /*0070*/ 	.byte	0x03, 0x19
        /*0072*/ 	.short	0x001c


	//----- nvinfo : EIATTR_PARAM_CBANK
	.align		4
        /*0074*/ 	.byte	0x04, 0x0a
        /*0076*/ 	.short	(.L_211 - .L_210)
	.align		4
.L_210:
        /*0078*/ 	.word	index@(.nv.constant0._Z11cu_additionPKdS0_Pdi)
        /*007c*/ 	.short	0x0380
        /*007e*/ 	.short	0x001c


	//----- nvinfo : EIATTR_SW_WAR
	.align		4
.L_211:
        /*0080*/ 	.byte	0x04, 0x36
        /*0082*/ 	.short	(.L_213 - .L_212)
.L_212:
        /*0084*/ 	.word	0x00000008
.L_213:


//--------------------- .nv.info._Z17cuda_mat_multiplyPKdS0_Pdiiiiii --------------------------
	.section	.nv.info._Z17cuda_mat_multiplyPKdS0_Pdiiiiii,"",@"SHT_CUDA_INFO"
	.sectionflags	@""
	.align	4


	//----- nvinfo : EIATTR_CUDA_API_VERSION
	.align		4
        /*0000*/ 	.byte	0x04, 0x37
        /*0002*/ 	.short	(.L_215 - .L_214)
.L_214:
        /*0004*/ 	.word	0x00000082


	//----- nvinfo : EIATTR_KPARAM_INFO
	.align		4
.L_215:
        /*0008*/ 	.byte	0x04, 0x17
        /*000a*/ 	.short	(.L_217 - .L_216)
.L_216:
        /*000c*/ 	.word	0x00000000
        /*0010*/ 	.short	0x0008
        /*0012*/ 	.short	0x002c
        /*0014*/ 	.byte	0x00, 0xf0, 0x11, 0x00


	//----- nvinfo : EIATTR_KPARAM_INFO
	.align		4
.L_217:
        /*0018*/ 	.byte	0x04, 0x17
        /*001a*/ 	.short	(.L_219 - .L_218)
.L_218:
        /*001c*/ 	.word	0x00000000
        /*0020*/ 	.short	0x0007
        /*0022*/ 	.short	0x0028
        /*0024*/ 	.byte	0x00, 0xf0, 0x11, 0x00


	//----- nvinfo : EIATTR_KPARAM_INFO
	.align		4
.L_219:
        /*0028*/ 	.byte	0x04, 0x17
        /*002a*/ 	.short	(.L_221 - .L_220)
.L_220:
        /*002c*/ 	.word	0x00000000
        /*0030*/ 	.short	0x0006
        /*0032*/ 	.short	0x0024
        /*0034*/ 	.byte	0x00, 0xf0, 0x11, 0x00


	//----- nvinfo : EIATTR_KPARAM_INFO
	.align		4
.L_221:
        /*0038*/ 	.byte	0x04, 0x17
        /*003a*/ 	.short	(.L_223 - .L_222)
.L_222:
        /*003c*/ 	.word	0x00000000
        /*0040*/ 	.short	0x0005
        /*0042*/ 	.short	0x0020
        /*0044*/ 	.byte	0x00, 0xf0, 0x11, 0x00


	//----- nvinfo : EIATTR_KPARAM_INFO
	.align		4
.L_223:
        /*0048*/ 	.byte	0x04, 0x17
        /*004a*/ 	.short	(.L_225 - .L_224)
.L_224:
        /*004c*/ 	.word	0x00000000
        /*0050*/ 	.short	0x0004
        /*0052*/ 	.short	0x001c
        /*0054*/ 	.byte	0x00, 0xf0, 0x11, 0x00


	//----- nvinfo : EIATTR_KPARAM_INFO
	.align		4
.L_225:
        /*0058*/ 	.byte	0x04, 0x17
        /*005a*/ 	.short	(.L_227 - .L_226)
.L_226:
        /*005c*/ 	.word	0x00000000
        /*0060*/ 	.short	0x0003
        /*0062*/ 	.short	0x0018
        /*0064*/ 	.byte	0x00, 0xf0, 0x11, 0x00


	//----- nvinfo : EIATTR_KPARAM_INFO
	.align		4
.L_227:
        /*0068*/ 	.byte	0x04, 0x17
        /*006a*/ 	.short	(.L_229 - .L_228)
.L_228:
        /*006c*/ 	.word	0x00000000
        /*0070*/ 	.short	0x0002
        /*0072*/ 	.short	0x0010
        /*0074*/ 	.byte	0x00, 0xf5, 0x21, 0x00


	//----- nvinfo : EIATTR_KPARAM_INFO
	.align		4
.L_229:
        /*0078*/ 	.byte	0x04, 0x17
        /*007a*/ 	.short	(.L_231 - .L_230)
.L_230:
        /*007c*/ 	.word	0x00000000
        /*0080*/ 	.short	0x0001
        /*0082*/ 	.short	0x0008
        /*0084*/ 	.byte	0x00, 0xf5, 0x21, 0x00


	//----- nvinfo : EIATTR_KPARAM_INFO
	.align		4
.L_231:
        /*0088*/ 	.byte	0x04, 0x17
        /*008a*/ 	.short	(.L_233 - .L_232)
.L_232:
        /*008c*/ 	.word	0x00000000
        /*0090*/ 	.short	0x0000
        /*0092*/ 	.short	0x0000
        /*0094*/ 	.byte	0x00, 0xf5, 0x21, 0x00


	//----- nvinfo : EIATTR_SPARSE_MMA_MASK
	.align		4
.L_233:
        /*0098*/ 	.byte	0x03, 0x50
        /*009a*/ 	.short	0x0000


	//----- nvinfo : EIATTR_MAXREG_COUNT
	.align		4
        /*009c*/ 	.byte	0x03, 0x1b
        /*009e*/ 	.short	0x00ff


	//----- nvinfo : EIATTR_NUM_BARRIERS
	.align		4
        /*00a0*/ 	.byte	0x02, 0x4c
        /*00a2*/ 	.byte	0x01
	.zero		1


	//----- nvinfo : EIATTR_MERCURY_ISA_VERSION
	.align		4
        /*00a4*/ 	.byte	0x03, 0x5f
        /*00a6*/ 	.short	0x0101


	//----- nvinfo : EIATTR_VRC_CTA_INIT_COUNT
	.align		4
        /*00a8*/ 	.byte	0x02, 0x4a
	.zero		1
	.zero		1


	//----- nvinfo : EIATTR_EXIT_INSTR_OFFSETS
	.align		4
        /*00ac*/ 	.byte	0x04, 0x1c
        /*00ae*/ 	.short	(.L_235 - .L_234)


	//   ....[0]....
.L_234:
        /*00b0*/ 	.word	0x00000900


	//   ....[1]....
        /*00b4*/ 	.word	0x00000950


	//----- nvinfo : EIATTR_CBANK_PARAM_SIZE
	.align		4
.L_235:
        /*00b8*/ 	.byte	0x03, 0x19
        /*00ba*/ 	.short	0x0030


	//----- nvinfo : EIATTR_PARAM_CBANK
	.align		4
        /*00bc*/ 	.byte	0x04, 0x0a
        /*00be*/ 	.short	(.L_237 - .L_236)
	.align		4
.L_236:
        /*00c0*/ 	.word	index@(.nv.constant0._Z17cuda_mat_multiplyPKdS0_Pdiiiiii)
        /*00c4*/ 	.short	0x0380
        /*00c6*/ 	.short	0x0030


	//----- nvinfo : EIATTR_SW_WAR
	.align		4
.L_237:
        /*00c8*/ 	.byte	0x04, 0x36
        /*00ca*/ 	.short	(.L_239 - .L_238)
.L_238:
        /*00cc*/ 	.word	0x00000008
.L_239:


//--------------------- .nv.callgraph             --------------------------
	.section	.nv.callgraph,"",@"SHT_CUDA_CALLGRAPH"
	.align	4
	.sectionentsize	8
	.align		4
        /*0000*/ 	.word	0x00000000
	.align		4
        /*0004*/ 	.word	0xffffffff
	.align		4
        /*0008*/ 	.word	0x00000000
	.align		4
        /*000c*/ 	.word	0xfffffffe
	.align		4
        /*0010*/ 	.word	0x00000000
	.align		4
        /*0014*/ 	.word	0xfffffffd
	.align		4
        /*0018*/ 	.word	0x00000000
	.align		4
        /*001c*/ 	.word	0xfffffffc


//--------------------- .text._Z11cu_dsigmoidPdS_i --------------------------
	.section	.text._Z11cu_dsigmoidPdS_i,"ax",@progbits
	.align	128
        .global         _Z11cu_dsigmoidPdS_i
        .type           _Z11cu_dsigmoidPdS_i,@function
        .size           _Z11cu_dsigmoidPdS_i,(.L_x_85 - _Z11cu_dsigmoidPdS_i)
        .other          _Z11cu_dsigmoidPdS_i,@"STO_CUDA_ENTRY STV_DEFAULT"
_Z11cu_dsigmoidPdS_i:
.text._Z11cu_dsigmoidPdS_i:
[----:B------:R-:W-:Y:S01]  /*0000*/  LDC R1, c[0x0][0x37c] ;  /* 0x0000df00ff017b82 */ /* 0x000fe20000000800 */
[----:B------:R-:W0:Y:S07]  /*0010*/  S2R R5, SR_TID.X ;  /* 0x0000000000057919 */ /* 0x000e2e0000002100 */
[----:B------:R-:W0:Y:S01]  /*0020*/  S2UR UR4, SR_CTAID.X ;  /* 0x00000000000479c3 */ /* 0x000e220000002500 */
[----:B------:R-:W1:Y:S07]  /*0030*/  LDCU UR6, c[0x0][0x390] ;  /* 0x00007200ff0677ac */ /* 0x000e6e0008000800 */
[----:B------:R-:W0:Y:S01]  /*0040*/  LDC R4, c[0x0][0x360] ;  /* 0x0000d800ff047b82 */ /* 0x000e220000000800 */
[----:B------:R-:W2:Y:S01]  /*0050*/  LDCU UR5, c[0x0][0x370] ;  /* 0x00006e00ff0577ac */ /* 0x000ea20008000800 */
[----:B0-----:R-:W-:-:S02]  /*0060*/  IMAD R5, R4, UR4, R5 ;  /* 0x0000000404057c24 */ /* 0x001fc4000f8e0205 */
[----:B--2---:R-:W-:-:S03]  /*0070*/  IMAD R4, R4, UR5, RZ ;  /* 0x0000000504047c24 */ /* 0x004fc6000f8e02ff */
[----:B-1----:R-:W-:-:S13]  /*0080*/  ISETP.GE.AND P0, PT, R5, UR6, PT ;  /* 0x0000000605007c0c */ /* 0x002fda000bf06270 */
[----:B------:R-:W-:Y:S05]  /*0090*/  @P0 EXIT ;  /* 0x000000000000094d */ /* 0x000fea0003800000 */
[----:B------:R-:W0:Y:S01]  /*00a0*/  I2F.U32.RP R6, R4 ;  /* 0x0000000400067306 */ /* 0x000e220000209000 */
[C---:B------:R-:W-:Y:S01]  /*00b0*/  IADD3 R0, PT, PT, R4.reuse, R5, RZ ;  /* 0x0000000504007210 */ /* 0x040fe20007ffe0ff */
[----:B------:R-:W-:Y:S01]  /*00c0*/  IMAD.MOV R9, RZ, RZ, -R4 ;  /* 0x000000ffff097224 */ /* 0x000fe200078e0a04 */
[----:B------:R-:W-:Y:S01]  /*00d0*/  ISETP.NE.U32.AND P2, PT, R4, RZ, PT ;  /* 0x000000ff0400720c */ /* 0x000fe20003f45070 */
[----:B------:R-:W1:Y:S01]  /*00e0*/  LDCU.64 UR4, c[0x0][0x358] ;  /* 0x00006b00ff0477ac */ /* 0x000e620008000a00 */
[C---:B------:R-:W-:Y:S01]  /*00f0*/  ISETP.GE.AND P0, PT, R0.reuse, UR6, PT ;  /* 0x0000000600007c0c */ /* 0x040fe2000bf06270 */
[----:B------:R-:W-:Y:S01]  /*0100*/  BSSY.RECONVERGENT B0, `(.L_x_0) ;  /* 0x000003a000007945 */ /* 0x000fe20003800200 */
[----:B------:R-:W-:Y:S02]  /*0110*/  VIMNMX R7, PT, PT, R0, UR6, !PT ;  /* 0x0000000600077c48 */ /* 0x000fe4000ffe0100 */
[----:B------:R-:W-:-:S04]  /*0120*/  SEL R16, RZ, 0x1, P0 ;  /* 0x00000001ff107807 */ /* 0x000fc80000000000 */
[----:B------:R-:W-:Y:S01]  /*0130*/  IADD3 R7, PT, PT, R7, -R0, -R16 ;  /* 0x8000000007077210 */ /* 0x000fe20007ffe810 */
[----:B0-----:R-:W0:Y:S02]  /*0140*/  MUFU.RCP R6, R6 ;  /* 0x0000000600067308 */ /* 0x001e240000001000 */
[----:B0-----:R-:W-:-:S06]  /*0150*/  IADD3 R2, PT, PT, R6, 0xffffffe, RZ ;  /* 0x0ffffffe06027810 */ /* 0x001fcc0007ffe0ff */
[----:B------:R0:W2:Y:S02]  /*0160*/  F2I.FTZ.U32.TRUNC.NTZ R3, R2 ;  /* 0x0000000200037305 */ /* 0x0000a4000021f000 */
[----:B0-----:R-:W-:Y:S02]  /*0170*/  IMAD.MOV.U32 R2, RZ, RZ, RZ ;  /* 0x000000ffff027224 */ /* 0x001fe400078e00ff */
[----:B--2---:R-:W-:-:S04]  /*0180*/  IMAD R9, R9, R3, RZ ;  /* 0x0000000309097224 */ /* 0x004fc800078e02ff */
[----:B------:R-:W-:-:S06]  /*0190*/  IMAD.HI.U32 R6, R3, R9, R2 ;  /* 0x0000000903067227 */ /* 0x000fcc00078e0002 */
[----:B------:R-:W-:-:S05]  /*01a0*/  IMAD.HI.U32 R3, R6, R7, RZ ;  /* 0x0000000706037227 */ /* 0x000fca00078e00ff */
[----:B------:R-:W-:-:S05]  /*01b0*/  IADD3 R0, PT, PT, -R3, RZ, RZ ;  /* 0x000000ff03007210 */ /* 0x000fca0007ffe1ff */
[----:B------:R-:W-:-:S05]  /*01c0*/  IMAD R7, R4, R0, R7 ;  /* 0x0000000004077224 */ /* 0x000fca00078e0207 */
[----:B------:R-:W-:-:S13]  /*01d0*/  ISETP.GE.U32.AND P0, PT, R7, R4, PT ;  /* 0x000000040700720c */ /* 0x000fda0003f06070 */
[----:B------:R-:W-:Y:S01]  /*01e0*/  @P0 IMAD.IADD R7, R7, 0x1, -R4 ;  /* 0x0000000107070824 */ /* 0x000fe200078e0a04 */
[----:B------:R-:W-:-:S04]  /*01f0*/  @P0 IADD3 R3, PT, PT, R3, 0x1, RZ ;  /* 0x0000000103030810 */ /* 0x000fc80007ffe0ff */
[----:B------:R-:W-:-:S13]  /*0200*/  ISETP.GE.U32.AND P1, PT, R7, R4, PT ;  /* 0x000000040700720c */ /* 0x000fda0003f26070 */
[----:B------:R-:W-:Y:S01]  /*0210*/  @P1 VIADD R3, R3, 0x1 ;  /* 0x0000000103031836 */ /* 0x000fe20000000000 */
[----:B------:R-:W-:-:S04]  /*0220*/  @!P2 LOP3.LUT R3, RZ, R4, RZ, 0x33, !PT ;  /* 0x00000004ff03a212 */ /* 0x000fc800078e33ff */
[----:B------:R-:W-:-:S04]  /*0230*/  IADD3 R16, PT, PT, R16, R3, RZ ;  /* 0x0000000310107210 */ /* 0x000fc80007ffe0ff */
[----:B------:R-:W-:-:S04]  /*0240*/  LOP3.LUT R0, R16, 0x3, RZ, 0xc0, !PT ;  /* 0x0000000310007812 */ /* 0x000fc800078ec0ff */
[----:B------:R-:W-:-:S13]  /*0250*/  ISETP.NE.AND P0, PT, R0, 0x3, PT ;  /* 0x000000030000780c */ /* 0x000fda0003f05270 */
[----:B-1----:R-:W-:Y:S05]  /*0260*/  @!P0 BRA `(.L_x_1) ;  /* 0x00000000008c8947 */ /* 0x002fea0003800000 */
[----:B------:R-:W0:Y:S01]  /*0270*/  LDC.64 R14, c[0x0][0x380] ;  /* 0x0000e000ff0e7b82 */ /* 0x000e220000000a00 */
[----:B------:R-:W-:-:S05]  /*0280*/  VIADD R0, R16, 0x1 ;  /* 0x0000000110007836 */ /* 0x000fca0000000000 */
[----:B------:R-:W-:Y:S02]  /*0290*/  LOP3.LUT R0, R0, 0x3, RZ, 0xc0, !PT ;  /* 0x0000000300007812 */ /* 0x000fe400078ec0ff */
[----:B------:R-:W1:Y:S02]  /*02a0*/  LDC.64 R12, c[0x0][0x388] ;  /* 0x0000e200ff0c7b82 */ /* 0x000e640000000a00 */
[----:B------:R-:W-:-:S07]  /*02b0*/  IADD3 R17, PT, PT, -R0, RZ, RZ ;  /* 0x000000ff00117210 */ /* 0x000fce0007ffe1ff */
.L_x_4:
[----:B0-----:R-:W-:-:S06]  /*02c0*/  IMAD.WIDE R6, R5, 0x8, R14 ;  /* 0x0000000805067825 */ /* 0x001fcc00078e020e */
[----:B--2---:R-:W2:Y:S01]  /*02d0*/  LDG.E.64 R6, desc[UR4][R6.64] ;  /* 0x0000000406067981 */ /* 0x004ea2000c1e1b00 */
[----:B------:R-:W-:Y:S01]  /*02e0*/  VIADD R17, R17, 0x1 ;  /* 0x0000000111117836 */ /* 0x000fe20000000000 */
[----:B------:R-:W-:Y:S04]  /*02f0*/  BSSY.RECONVERGENT B1, `(.L_x_2) ;  /* 0x0000016000017945 */ /* 0x000fe80003800200 */
[----:B------:R-:W-:Y:S01]  /*0300*/  ISETP.NE.AND P2, PT, R17, RZ, PT ;  /* 0x000000ff1100720c */ /* 0x000fe20003f45270 */
[----:B--2---:R-:W0:Y:S02]  /*0310*/  F2F.F32.F64 R0, R6 ;  /* 0x0000000600007310 */ /* 0x004e240000301000 */
[----:B0-----:R-:W-:-:S05]  /*0320*/  FMUL R0, R0, 1.4426950216293334961 ;  /* 0x3fb8aa3b00007820 */ /* 0x001fca0000400000 */
[----:B------:R-:W-:-:S13]  /*0330*/  FSETP.GEU.AND P0, PT, R0, -126, PT ;  /* 0xc2fc00000000780b */ /* 0x000fda0003f0e000 */
[----:B------:R-:W-:-:S04]  /*0340*/  @!P0 FMUL R0, R0, 0.5 ;  /* 0x3f00000000008820 */ /* 0x000fc80000400000 */
[----:B------:R-:W0:Y:S02]  /*0350*/  MUFU.EX2 R3, R0 ;  /* 0x0000000000037308 */ /* 0x000e240000000800 */
[----:B0-----:R-:W-:-:S04]  /*0360*/  @!P0 FMUL R3, R3, R3 ;  /* 0x0000000303038220 */ /* 0x001fc80000400000 */
[----:B------:R-:W-:-:S04]  /*0370*/  FADD.RM R2, R3, 1 ;  /* 0x3f80000003027421 */ /* 0x000fc80000004000 */
[----:B------:R-:W-:-:S04]  /*0380*/  FMUL.RM R10, R2, R2 ;  /* 0x00000002020a7220 */ /* 0x000fc80000404000 */
[----:B------:R-:W0:Y:S08]  /*0390*/  MUFU.RCP R2, R10 ;  /* 0x0000000a00027308 */ /* 0x000e300000001000 */
[----:B------:R-:W2:Y:S01]  /*03a0*/  FCHK P0, R3, R10 ;  /* 0x0000000a03007302 */ /* 0x000ea20000000000 */
[----:B0-----:R-:W-:-:S04]  /*03b0*/  FFMA R9, -R10, R2, 1 ;  /* 0x3f8000000a097423 */ /* 0x001fc80000000102 */
[----:B------:R-:W-:Y:S01]  /*03c0*/  FFMA R2, R2, R9, R2 ;  /* 0x0000000902027223 */ /* 0x000fe20000000002 */
[----:B-1----:R-:W-:-:S04]  /*03d0*/  IMAD.WIDE R8, R5, 0x8, R12 ;  /* 0x0000000805087825 */ /* 0x002fc800078e020c */
[----:B------:R-:W-:-:S04]  /*03e0*/  FFMA R7, R3, R2, RZ ;  /* 0x0000000203077223 */ /* 0x000fc800000000ff */
[----:B------:R-:W-:-:S04]  /*03f0*/  FFMA R0, -R10, R7, R3 ;  /* 0x000000070a007223 */ /* 0x000fc80000000103 */
[----:B------:R-:W-:Y:S01]  /*0400*/  FFMA R0, R2, R0, R7 ;  /* 0x0000000002007223 */ /* 0x000fe20000000007 */
[----:B--2---:R-:W-:Y:S06]  /*0410*/  @!P0 BRA `(.L_x_3) ;  /* 0x00000000000c8947 */ /* 0x004fec0003800000 */
[----:B------:R-:W-:Y:S02]  /*0420*/  MOV R0, R10 ;  /* 0x0000000a00007202 */ /* 0x000fe40000000f00 */
[----:B------:R-:W-:-:S07]  /*0430*/  MOV R2, 0x450 ;  /* 0x0000045000027802 */ /* 0x000fce0000000f00 */
[----:B------:R-:W-:Y:S05]  /*0440*/  CALL.REL.NOINC `($__internal_0_$__cuda_sm3x_div_rn_noftz_f32_slowpath) ;  /* 0x0000000400dc7944 */ /* 0x000fea0003c00000 */
.L_x_3:
[----:B------:R-:W-:Y:S05]  /*0450*/  BSYNC.RECONVERGENT B1 ;  /* 0x0000000000017941 */ /* 0x000fea0003800200 */
.L_x_2:
[----:B------:R-:W0:Y:S01]  /*0460*/  F2F.F64.F32 R2, R0 ;  /* 0x0000000000027310 */ /* 0x000e220000201800 */
[----:B------:R-:W-:Y:S01]  /*0470*/  IADD3 R5, PT, PT, R4, R5, RZ ;  /* 0x0000000504057210 */ /* 0x000fe20007ffe0ff */
[----:B0-----:R2:W-:Y:S01]  /*0480*/  STG.E.64 desc[UR4][R8.64], R2 ;  /* 0x0000000208007986 */ /* 0x0015e2000c101b04 */
[----:B------:R-:W-:Y:S05]  /*0490*/  @P2 BRA `(.L_x_4) ;  /* 0xfffffffc00882947 */ /* 0x000fea000383ffff */
.L_x_1:
[----:B------:R-:W-:Y:S05]  /*04a0*/  BSYNC.RECONVERGENT B0 ;  /* 0x0000000000007941 */ /* 0x000fea0003800200 */
.L_x_0:
[----:B------:R-:W0:Y:S01]  /*04b0*/  LDC.64 R12, c[0x0][0x380] ;  /* 0x0000e000ff0c7b82 */ /* 0x000e220000000a00 */
[----:B------:R-:W-:Y:S01]  /*04c0*/  ISETP.GE.U32.AND P0, PT, R16, 0x3, PT ;  /* 0x000000031000780c */ /* 0x000fe20003f06070 */
[----:B------:R-:W1:Y:S06]  /*04d0*/  LDCU UR6, c[0x0][0x390] ;  /* 0x00007200ff0677ac */ /* 0x000e6c0008000800 */
[----:B--2---:R-:W2:Y:S06]  /*04e0*/  LDC.64 R8, c[0x0][0x388] ;  /* 0x0000e200ff087b82 */ /* 0x004eac0000000a00 */
[----:B-1----:R-:W-:Y:S05]  /*04f0*/  @!P0 EXIT ;  /* 0x000000000000894d */ /* 0x002fea0003800000 */
.L_x_13:
[----:B0-----:R-:W-:-:S05]  /*0500*/  IMAD.WIDE R14, R5, 0x8, R12 ;  /* 0x00000008050e7825 */ /* 0x001fca00078e020c */
[----:B------:R-:W3:Y:S01]  /*0510*/  LDG.E.64 R6, desc[UR4][R14.64] ;  /* 0x000000040e067981 */ /* 0x000ee2000c1e1b00 */
[----:B------:R-:W-:Y:S01]  /*0520*/  BSSY.RECONVERGENT B0, `(.L_x_5) ;  /* 0x0000014000007945 */ /* 0x000fe20003800200 */
[----:B---3--:R-:W0:Y:S02]  /*0530*/  F2F.F32.F64 R6, R6 ;  /* 0x0000000600067310 */ /* 0x008e240000301000 */
[----:B0-----:R-:W-:-:S05]  /*0540*/  FMUL R0, R6, 1.4426950216293334961 ;  /* 0x3fb8aa3b06007820 */ /* 0x001fca0000400000 */
[----:B------:R-:W-:-:S13]  /*0550*/  FSETP.GEU.AND P0, PT, R0, -126, PT ;  /* 0xc2fc00000000780b */ /* 0x000fda0003f0e000 */
[----:B------:R-:W-:-:S04]  /*0560*/  @!P0 FMUL R0, R0, 0.5 ;  /* 0x3f00000000008820 */ /* 0x000fc80000400000 */
[----:B-1----:R-:W0:Y:S02]  /*0570*/  MUFU.EX2 R3, R0 ;  /* 0x0000000000037308 */ /* 0x002e240000000800 */
[----:B0-----:R-:W-:-:S04]  /*0580*/  @!P0 FMUL R3, R3, R3 ;  /* 0x0000000303038220 */ /* 0x001fc80000400000 */
[----:B------:R-:W-:-:S04]  /*0590*/  FADD.RM R2, R3, 1 ;  /* 0x3f80000003027421 */ /* 0x000fc80000004000 */
[----:B------:R-:W-:-:S04]  /*05a0*/  FMUL.RM R0, R2, R2 ;  /* 0x0000000202007220 */ /* 0x000fc80000404000 */
[----:B------:R-:W0:Y:S08]  /*05b0*/  MUFU.RCP R2, R0 ;  /* 0x0000000000027308 */ /* 0x000e300000001000 */
[----:B------:R-:W1:Y:S01]  /*05c0*/  FCHK P0, R3, R0 ;  /* 0x0000000003007302 */ /* 0x000e620000000000 */
[----:B0-----:R-:W-:-:S04]  /*05d0*/  FFMA R11, -R0, R2, 1 ;  /* 0x3f800000000b7423 */ /* 0x001fc80000000102 */
[----:B------:R-:W-:-:S04]  /*05e0*/  FFMA R2, R2, R11, R2 ;  /* 0x0000000b02027223 */ /* 0x000fc80000000002 */
[----:B------:R-:W-:-:S04]  /*05f0*/  FFMA R7, R3, R2, RZ ;  /* 0x0000000203077223 */ /* 0x000fc800000000ff */
[----:B------:R-:W-:-:S04]  /*0600*/  FFMA R6, -R0, R7, R3 ;  /* 0x0000000700067223 */ /* 0x000fc80000000103 */
[----:B------:R-:W-:Y:S01]  /*0610*/  FFMA R6, R2, R6, R7 ;  /* 0x0000000602067223 */ /* 0x000fe20000000007 */
[----:B-1----:R-:W-:Y:S06]  /*0620*/  @!P0 BRA `(.L_x_6) ;  /* 0x00000000000c8947 */ /* 0x002fec0003800000 */
[----:B------:R-:W-:-:S07]  /*0630*/  MOV R2, 0x650 ;  /* 0x0000065000027802 */ /* 0x000fce0000000f00 */
[----:B--2---:R-:W-:Y:S05]  /*0640*/  CALL.REL.NOINC `($__internal_0_$__cuda_sm3x_div_rn_noftz_f32_slowpath) ;  /* 0x00000004005c7944 */ /* 0x004fea0003c00000 */
[----:B------:R-:W-:-:S07]  /*0650*/  IMAD.MOV.U32 R6, RZ, RZ, R0 ;  /* 0x000000ffff067224 */ /* 0x000fce00078e0000 */
.L_x_6:
[----:B------:R-:W-:Y:S05]  /*0660*/  BSYNC.RECONVERGENT B0 ;  /* 0x0000000000007941 */ /* 0x000fea0003800200 */
.L_x_5:
[----:B------:R-:W0:Y:S01]  /*0670*/  F2F.F64.F32 R6, R6 ;  /* 0x0000000600067310 */ /* 0x000e220000201800 */
[----:B--2---:R-:W-:-:S04]  /*0680*/  IMAD.WIDE R16, R5, 0x8, R8 ;  /* 0x0000000805107825 */ /* 0x004fc800078e0208 */
[----:B------:R-:W-:Y:S01]  /*0690*/  IMAD.WIDE R14, R4, 0x8, R14 ;  /* 0x00000008040e7825 */ /* 0x000fe200078e020e */
[----:B0-----:R0:W-:Y:S04]  /*06a0*/  STG.E.64 desc[UR4][R16.64], R6 ;  /* 0x0000000610007986 */ /* 0x0011e8000c101b04 */
[----:B------:R-:W2:Y:S01]  /*06b0*/  LDG.E.64 R10, desc[UR4][R14.64] ;  /* 0x000000040e0a7981 */ /* 0x000ea2000c1e1b00 */
[----:B------:R-:W-:Y:S01]  /*06c0*/  BSSY.RECONVERGENT B0, `(.L_x_7) ;  /* 0x0000014000007945 */ /* 0x000fe20003800200 */
[----:B--2---:R-:W1:Y:S02]  /*06d0*/  F2F.F32.F64 R10, R10 ;  /* 0x0000000a000a7310 */ /* 0x004e640000301000 */
[----:B-1----:R-:W-:-:S05]  /*06e0*/  FMUL R0, R10, 1.4426950216293334961 ;  /* 0x3fb8aa3b0a007820 */ /* 0x002fca0000400000 */
[----:B------:R-:W-:-:S13]  /*06f0*/  FSETP.GEU.AND P0, PT, R0, -126, PT ;  /* 0xc2fc00000000780b */ /* 0x000fda0003f0e000 */
[----:B------:R-:W-:-:S04]  /*0700*/  @!P0 FMUL R0, R0, 0.5 ;  /* 0x3f00000000008820 */ /* 0x000fc80000400000 */
[----:B------:R-:W1:Y:S02]  /*0710*/  MUFU.EX2 R3, R0 ;  /* 0x0000000000037308 */ /* 0x000e640000000800 */
[----:B-1----:R-:W-:-:S04]  /*0720*/  @!P0 FMUL R3, R3, R3 ;  /* 0x0000000303038220 */ /* 0x002fc80000400000 */
        /* <DEDUP_REMOVED lines=11> */
[----:B------:R-:W-:Y:S05]  /*07e0*/  CALL.REL.NOINC `($__internal_0_$__cuda_sm3x_div_rn_noftz_f32_slowpath) ;  /* 0x0000000000f47944 */ /* 0x000fea0003c00000 */
[----:B------:R-:W-:-:S07]  /*07f0*/  MOV R6, R0 ;  /* 0x0000000000067202 */ /* 0x000fce0000000f00 */
.L_x_8:
[----:B------:R-:W-:Y:S05]  /*0800*/  BSYNC.RECONVERGENT B0 ;  /* 0x0000000000007941 */ /* 0x000fea0003800200 */
.L_x_7:
[----:B------:R-:W0:Y:S01]  /*0810*/  F2F.F64.F32 R6, R6 ;  /* 0x0000000600067310 */ /* 0x000e220000201800 */
[----:B------:R-:W-:-:S04]  /*0820*/  IMAD.WIDE R16, R4, 0x8, R16 ;  /* 0x0000000804107825 */ /* 0x000fc800078e0210 */
        /* <DEDUP_REMOVED lines=23> */
.L_x_10:
[----:B------:R-:W-:Y:S05]  /*09a0*/  BSYNC.RECONVERGENT B0 ;  /* 0x0000000000007941 */ /* 0x000fea0003800200 */
.L_x_9:
[----:B------:R-:W0:Y:S01]  /*09b0*/  F2F.F64.F32 R6, R6 ;  /* 0x0000000600067310 */ /* 0x000e220000201800 */
[----:B------:R-:W-:-:S04]  /*09c0*/  IMAD.WIDE R16, R4, 0x8, R16 ;  /* 0x0000000804107825 */ /* 0x000fc800078e0210 */
[----:B------:R-:W-:Y:S01]  /*09d0*/  IMAD.WIDE R14, R4, 0x8, R14 ;  /* 0x00000008040e7825 */ /* 0x000fe200078e020e */
[----:B0-----:R0:W-:Y:S05]  /*09e0*/  STG.E.64 desc[UR4][R16.64], R6 ;  /* 0x0000000610007986 */ /* 0x0011ea000c101b04 */
        /* <DEDUP_REMOVED lines=20> */
[----:B------:R-:W-:-:S07]  /*0b30*/  IMAD.MOV.U32 R2, RZ, RZ, R0 ;  /* 0x000000ffff027224 */ /* 0x000fce00078e0000 */
.L_x_12:
[----:B------:R-:W-:Y:S05]  /*0b40*/  BSYNC.RECONVERGENT B0 ;  /* 0x0000000000007941 */ /* 0x000fea0003800200 */
.L_x_11:
[----:B------:R-:W0:Y:S01]  /*0b50*/  F2F.F64.F32 R2, R2 ;  /* 0x0000000200027310 */ /* 0x000e220000201800 */
[C---:B------:R-:W-:Y:S01]  /*0b60*/  IMAD.WIDE R16, R4.reuse, 0x8, R16 ;  /* 0x0000000804107825 */ /* 0x040fe200078e0210 */
[----:B------:R-:W-:-:S04]  /*0b70*/  LEA R5, R4, R5, 0x2 ;  /* 0x0000000504057211 */ /* 0x000fc800078e10ff */
[----:B------:R-:W-:Y:S01]  /*0b80*/  ISETP.GE.AND P0, PT, R5, UR6, PT ;  /* 0x0000000605007c0c */ /* 0x000fe2000bf06270 */
[----:B0-----:R1:W-:-:S12]  /*0b90*/  STG.E.64 desc[UR4][R16.64], R2 ;  /* 0x0000000210007986 */ /* 0x0013d8000c101b04 */
[----:B------:R-:W-:Y:S05]  /*0ba0*/  @!P0 BRA `(.L_x_13) ;  /* 0xfffffff800548947 */ /* 0x000fea000383ffff */
[----:B------:R-:W-:Y:S05]  /*0bb0*/  EXIT ;  /* 0x000000000000794d */ /* 0x000fea0003800000 */
        .weak           $__internal_0_$__cuda_sm3x_div_rn_noftz_f32_slowpath
        .type           $__internal_0_$__cuda_sm3x_div_rn_noftz_f32_slowpath,@function
        .size           $__internal_0_$__cuda_sm3x_div_rn_noftz_f32_slowpath,(.L_x_85 - $__internal_0_$__cuda_sm3x_div_rn_noftz_f32_slowpath)
$__internal_0_$__cuda_sm3x_div_rn_noftz_f32_slowpath:
[----:B------:R-:W-:Y:S01]  /*0bc0*/  SHF.R.U32.HI R6, RZ, 0x17, R0 ;  /* 0x00000017ff067819 */ /* 0x000fe20000011600 */
[----:B------:R-:W-:Y:S01]  /*0bd0*/  BSSY.RECONVERGENT B2, `(.L_x_14) ;  /* 0x0000062000027945 */ /* 0x000fe20003800200 */
[----:B------:R-:W-:Y:S02]  /*0be0*/  SHF.R.U32.HI R10, RZ, 0x17, R3 ;  /* 0x00000017ff0a7819 */ /* 0x000fe40000011603 */
[----:B------:R-:W-:Y:S02]  /*0bf0*/  LOP3.LUT R6, R6, 0xff, RZ, 0xc0, !PT ;  /* 0x000000ff06067812 */ /* 0x000fe400078ec0ff */
[----:B------:R-:W-:Y:S02]  /*0c00*/  LOP3.LUT R10, R10, 0xff, RZ, 0xc0, !PT ;  /* 0x000000ff0a0a7812 */ /* 0x000fe400078ec0ff */
[----:B------:R-:W-:-:S03]  /*0c10*/  IADD3 R11, PT, PT, R6, -0x1, RZ ;  /* 0xffffffff060b7810 */ /* 0x000fc60007ffe0ff */
[----:B------:R-:W-:Y:S01]  /*0c20*/  VIADD R18, R10, 0xffffffff ;  /* 0xffffffff0a127836 */ /* 0x000fe20000000000 */
[----:B------:R-:W-:-:S04]  /*0c30*/  ISETP.GT.U32.AND P0, PT, R11, 0xfd, PT ;  /* 0x000000fd0b00780c */ /* 0x000fc80003f04070 */
[----:B------:R-:W-:-:S13]  /*0c40*/  ISETP.GT.U32.OR P0, PT, R18, 0xfd, P0 ;  /* 0x000000fd1200780c */ /* 0x000fda0000704470 */
[----:B------:R-:W-:Y:S01]  /*0c50*/  @!P0 MOV R7, RZ ;  /* 0x000000ff00078202 */ /* 0x000fe20000000f00 */
[----:B------:R-:W-:Y:S06]  /*0c60*/  @!P0 BRA `(.L_x_15) ;  /* 0x00000000005c8947 */ /* 0x000fec0003800000 */
[----:B------:R-:W-:Y:S02]  /*0c70*/  FSETP.GTU.FTZ.AND P0, PT, |R3|, +INF , PT ;  /* 0x7f8000000300780b */ /* 0x000fe40003f1c200 */
[----:B------:R-:W-:-:S04]  /*0c80*/  FSETP.GTU.FTZ.AND P1, PT, |R0|, +INF , PT ;  /* 0x7f8000000000780b */ /* 0x000fc80003f3c200 */
[----:B------:R-:W-:-:S13]  /*0c90*/  PLOP3.LUT P0, PT, P0, P1, PT, 0xf8, 0x8f ;  /* 0x00000000008f781c */ /* 0x000fda0000703f70 */
[----:B------:R-:W-:Y:S05]  /*0ca0*/  @P0 BRA `(.L_x_16) ;  /* 0x00000004004c0947 */ /* 0x000fea0003800000 */
[----:B------:R-:W-:-:S13]  /*0cb0*/  LOP3.LUT P0, RZ, R0, 0x7fffffff, R3, 0xc8, !PT ;  /* 0x7fffffff00ff7812 */ /* 0x000fda000780c803 */
[----:B------:R-:W-:Y:S05]  /*0cc0*/  @!P0 BRA `(.L_x_17) ;  /* 0x00000004003c8947 */ /* 0x000fea0003800000 */
[C---:B------:R-:W-:Y:S02]  /*0cd0*/  FSETP.NEU.FTZ.AND P3, PT, |R3|.reuse, +INF , PT ;  /* 0x7f8000000300780b */ /* 0x040fe40003f7d200 */
[----:B------:R-:W-:Y:S02]  /*0ce0*/  FSETP.NEU.FTZ.AND P1, PT, |R0|, +INF , PT ;  /* 0x7f8000000000780b */ /* 0x000fe40003f3d200 */
[----:B------:R-:W-:-:S11]  /*0cf0*/  FSETP.NEU.FTZ.AND P0, PT, |R3|, +INF , PT ;  /* 0x7f8000000300780b */ /* 0x000fd60003f1d200 */
[----:B------:R-:W-:Y:S05]  /*0d00*/  @!P1 BRA !P3, `(.L_x_17) ;  /* 0x00000004002c9947 */ /* 0x000fea0005800000 */
[----:B------:R-:W-:-:S04]  /*0d10*/  LOP3.LUT P3, RZ, R3, 0x7fffffff, RZ, 0xc0, !PT ;  /* 0x7fffffff03ff7812 */ /* 0x000fc8000786c0ff */
[----:B------:R-:W-:-:S13]  /*0d20*/  PLOP3.LUT P1, PT, P1, P3, PT, 0x2f, 0xf2 ;  /* 0x0000000000f2781c */ /* 0x000fda0000f26577 */
[----:B------:R-:W-:Y:S05]  /*0d30*/  @P1 BRA `(.L_x_18) ;  /* 0x0000000400181947 */ /* 0x000fea0003800000 */
[----:B------:R-:W-:-:S04]  /*0d40*/  LOP3.LUT P1, RZ, R0, 0x7fffffff, RZ, 0xc0, !PT ;  /* 0x7fffffff00ff7812 */ /* 0x000fc8000782c0ff */
[----:B------:R-:W-:-:S13]  /*0d50*/  PLOP3.LUT P0, PT, P0, P1, PT, 0x2f, 0xf2 ;  /* 0x0000000000f2781c */ /* 0x000fda0000702577 */
[----:B------:R-:W-:Y:S05]  /*0d60*/  @P0 BRA `(.L_x_19) ;  /* 0x0000000400000947 */ /* 0x000fea0003800000 */
[----:B------:R-:W-:Y:S02]  /*0d70*/  ISETP.GE.AND P0, PT, R18, RZ, PT ;  /* 0x000000ff1200720c */ /* 0x000fe40003f06270 */
[----:B------:R-:W-:-:S11]  /*0d80*/  ISETP.GE.AND P1, PT, R11, RZ, PT ;  /* 0x000000ff0b00720c */ /* 0x000fd60003f26270 */
[----:B------:R-:W-:Y:S01]  /*0d90*/  @P0 MOV R7, RZ ;  /* 0x000000ff00070202 */ /* 0x000fe20000000f00 */
[----:B------:R-:W-:Y:S02]  /*0da0*/  @!P0 IMAD.MOV.U32 R7, RZ, RZ, -0x40 ;  /* 0xffffffc0ff078424 */ /* 0x000fe400078e00ff */
[----:B------:R-:W-:Y:S01]  /*0db0*/  @!P0 FFMA R3, R3, 1.84467440737095516160e+19, RZ ;  /* 0x5f80000003038823 */ /* 0x000fe200000000ff */
[----:B------:R-:W-:Y:S02]  /*0dc0*/  @!P1 FFMA R0, R0, 1.84467440737095516160e+19, RZ ;  /* 0x5f80000000009823 */ /* 0x000fe400000000ff */
[----:B------:R-:W-:-:S07]  /*0dd0*/  @!P1 IADD3 R7, PT, PT, R7, 0x40, RZ ;  /* 0x0000004007079810 */ /* 0x000fce0007ffe0ff */
.L_x_15:
[----:B------:R-:W-:Y:S01]  /*0de0*/  LEA R11, R6, 0xc0800000, 0x17 ;  /* 0xc0800000060b7811 */ /* 0x000fe200078eb8ff */
[----:B------:R-:W-:Y:S01]  /*0df0*/  VIADD R10, R10, 0xffffff81 ;  /* 0xffffff810a0a7836 */ /* 0x000fe20000000000 */
[----:B------:R-:W-:Y:S02]  /*0e00*/  BSSY.RECONVERGENT B3, `(.L_x_20) ;  /* 0x0000035000037945 */ /* 0x000fe40003800200 */
[----:B------:R-:W-:Y:S01]  /*0e10*/  IADD3 R20, PT, PT, -R11, R0, RZ ;  /* 0x000000000b147210 */ /* 0x000fe20007ffe1ff */
[C---:B------:R-:W-:Y:S01]  /*0e20*/  IMAD R0, R10.reuse, -0x800000, R3 ;  /* 0xff8000000a007824 */ /* 0x040fe200078e0203 */
[----:B------:R-:W-:Y:S02]  /*0e30*/  IADD3 R6, PT, PT, R10, 0x7f, -R6 ;  /* 0x0000007f0a067810 */ /* 0x000fe40007ffe806 */
[----:B------:R-:W0:Y:S01]  /*0e40*/  MUFU.RCP R18, R20 ;  /* 0x0000001400127308 */ /* 0x000e220000001000 */
[----:B------:R-:W-:Y:S01]  /*0e50*/  FADD.FTZ R11, -R20, -RZ ;  /* 0x800000ff140b7221 */ /* 0x000fe20000010100 */
[----:B------:R-:W-:-:S03]  /*0e60*/  IADD3 R7, PT, PT, R6, R7, RZ ;  /* 0x0000000706077210 */ /* 0x000fc60007ffe0ff */
[----:B0-----:R-:W-:-:S04]  /*0e70*/  FFMA R19, R18, R11, 1 ;  /* 0x3f80000012137423 */ /* 0x001fc8000000000b */
[----:B------:R-:W-:-:S04]  /*0e80*/  FFMA R19, R18, R19, R18 ;  /* 0x0000001312137223 */ /* 0x000fc80000000012 */
[----:B------:R-:W-:-:S04]  /*0e90*/  FFMA R18, R0, R19, RZ ;  /* 0x0000001300127223 */ /* 0x000fc800000000ff */
[----:B------:R-:W-:-:S04]  /*0ea0*/  FFMA R3, R11, R18, R0 ;  /* 0x000000120b037223 */ /* 0x000fc80000000000 */
[----:B------:R-:W-:-:S04]  /*0eb0*/  FFMA R18, R19, R3, R18 ;  /* 0x0000000313127223 */ /* 0x000fc80000000012 */
[----:B------:R-:W-:-:S04]  /*0ec0*/  FFMA R11, R11, R18, R0 ;  /* 0x000000120b0b7223 */ /* 0x000fc80000000000 */
[----:B------:R-:W-:-:S05]  /*0ed0*/  FFMA R0, R19, R11, R18 ;  /* 0x0000000b13007223 */ /* 0x000fca0000000012 */
[----:B------:R-:W-:-:S04]  /*0ee0*/  SHF.R.U32.HI R3, RZ, 0x17, R0 ;  /* 0x00000017ff037819 */ /* 0x000fc80000011600 */
[----:B------:R-:W-:-:S04]  /*0ef0*/  LOP3.LUT R6, R3, 0xff, RZ, 0xc0, !PT ;  /* 0x000000ff03067812 */ /* 0x000fc800078ec0ff */
[----:B------:R-:W-:-:S05]  /*0f00*/  IADD3 R3, PT, PT, R6, R7, RZ ;  /* 0x0000000706037210 */ /* 0x000fca0007ffe0ff */
[----:B------:R-:W-:-:S05]  /*0f10*/  VIADD R6, R3, 0xffffffff ;  /* 0xffffffff03067836 */ /* 0x000fca0000000000 */
[----:B------:R-:W-:-:S13]  /*0f20*/  ISETP.GE.U32.AND P0, PT, R6, 0xfe, PT ;  /* 0x000000fe0600780c */ /* 0x000fda0003f06070 */
[----:B------:R-:W-:Y:S05]  /*0f30*/  @!P0 BRA `(.L_x_21) ;  /* 0x0000000000808947 */ /* 0x000fea0003800000 */
[----:B------:R-:W-:-:S13]  /*0f40*/  ISETP.GT.AND P0, PT, R3, 0xfe, PT ;  /* 0x000000fe0300780c */ /* 0x000fda0003f04270 */
[----:B------:R-:W-:Y:S05]  /*0f50*/  @P0 BRA `(.L_x_22) ;  /* 0x00000000006c0947 */ /* 0x000fea0003800000 */
[----:B------:R-:W-:-:S13]  /*0f60*/  ISETP.GE.AND P0, PT, R3, 0x1, PT ;  /* 0x000000010300780c */ /* 0x000fda0003f06270 */
[----:B------:R-:W-:Y:S05]  /*0f70*/  @P0 BRA `(.L_x_23) ;  /* 0x0000000000740947 */ /* 0x000fea0003800000 */
[----:B------:R-:W-:Y:S02]  /*0f80*/  ISETP.GE.AND P0, PT, R3, -0x18, PT ;  /* 0xffffffe80300780c */ /* 0x000fe40003f06270 */
[----:B------:R-:W-:-:S11]  /*0f90*/  LOP3.LUT R0, R0, 0x80000000, RZ, 0xc0, !PT ;  /* 0x8000000000007812 */ /* 0x000fd600078ec0ff */
[----:B------:R-:W-:Y:S05]  /*0fa0*/  @!P0 BRA `(.L_x_23) ;  /* 0x0000000000688947 */ /* 0x000fea0003800000 */
[CCC-:B------:R-:W-:Y:S01]  /*0fb0*/  FFMA.RZ R6, R19.reuse, R11.reuse, R18.reuse ;  /* 0x0000000b13067223 */ /* 0x1c0fe2000000c012 */
[CCC-:B------:R-:W-:Y:S01]  /*0fc0*/  FFMA.RP R7, R19.reuse, R11.reuse, R18.reuse ;  /* 0x0000000b13077223 */ /* 0x1c0fe20000008012 */
[----:B------:R-:W-:Y:S01]  /*0fd0*/  FFMA.RM R18, R19, R11, R18 ;  /* 0x0000000b13127223 */ /* 0x000fe20000004012 */
[C---:B------:R-:W-:Y:S02]  /*0fe0*/  IADD3 R10, PT, PT, R3.reuse, 0x20, RZ ;  /* 0x00000020030a7810 */ /* 0x040fe40007ffe0ff */
[----:B------:R-:W-:Y:S02]  /*0ff0*/  LOP3.LUT R6, R6, 0x7fffff, RZ, 0xc0, !PT ;  /* 0x007fffff06067812 */ /* 0x000fe400078ec0ff */
[C---:B------:R-:W-:Y:S02]  /*1000*/  ISETP.NE.AND P3, PT, R3.reuse, RZ, PT ;  /* 0x000000ff0300720c */ /* 0x040fe40003f65270 */
[----:B------:R-:W-:Y:S02]  /*1010*/  LOP3.LUT R11, R6, 0x800000, RZ, 0xfc, !PT ;  /* 0x00800000060b7812 */ /* 0x000fe400078efcff */
[----:B------:R-:W-:-:S02]  /*1020*/  ISETP.NE.AND P1, PT, R3, RZ, PT ;  /* 0x000000ff0300720c */ /* 0x000fc40003f25270 */
[----:B------:R-:W-:Y:S02]  /*1030*/  IADD3 R3, PT, PT, -R3, RZ, RZ ;  /* 0x000000ff03037210 */ /* 0x000fe40007ffe1ff */
[----:B------:R-:W-:Y:S02]  /*1040*/  SHF.L.U32 R10, R11, R10, RZ ;  /* 0x0000000a0b0a7219 */ /* 0x000fe400000006ff */
[----:B------:R-:W-:Y:S02]  /*1050*/  FSETP.NEU.FTZ.AND P0, PT, R7, R18, PT ;  /* 0x000000120700720b */ /* 0x000fe40003f1d000 */
[----:B------:R-:W-:Y:S02]  /*1060*/  SEL R6, R3, RZ, P3 ;  /* 0x000000ff03067207 */ /* 0x000fe40001800000 */
[----:B------:R-:W-:Y:S02]  /*1070*/  ISETP.NE.AND P1, PT, R10, RZ, P1 ;  /* 0x000000ff0a00720c */ /* 0x000fe40000f25270 */
[----:B------:R-:W-:-:S02]  /*1080*/  SHF.R.U32.HI R10, RZ, R6, R11 ;  /* 0x00000006ff0a7219 */ /* 0x000fc4000001160b */
[----:B------:R-:W-:Y:S02]  /*1090*/  PLOP3.LUT P0, PT, P0, P1, PT, 0xf8, 0x8f ;  /* 0x00000000008f781c */ /* 0x000fe40000703f70 */
[----:B------:R-:W-:Y:S02]  /*10a0*/  SHF.R.U32.HI R6, RZ, 0x1, R10 ;  /* 0x00000001ff067819 */ /* 0x000fe4000001160a */
[----:B------:R-:W-:-:S04]  /*10b0*/  SEL R3, RZ, 0x1, !P0 ;  /* 0x00000001ff037807 */ /* 0x000fc80004000000 */
[----:B------:R-:W-:-:S04]  /*10c0*/  LOP3.LUT R3, R3, 0x1, R6, 0xf8, !PT ;  /* 0x0000000103037812 */ /* 0x000fc800078ef806 */
[----:B------:R-:W-:-:S05]  /*10d0*/  LOP3.LUT R3, R3, R10, RZ, 0xc0, !PT ;  /* 0x0000000a03037212 */ /* 0x000fca00078ec0ff */
[----:B------:R-:W-:-:S05]  /*10e0*/  IMAD.IADD R3, R6, 0x1, R3 ;  /* 0x0000000106037824 */ /* 0x000fca00078e0203 */
[----:B------:R-:W-:Y:S01]  /*10f0*/  LOP3.LUT R0, R3, R0, RZ, 0xfc, !PT ;  /* 0x0000000003007212 */ /* 0x000fe200078efcff */
[----:B------:R-:W-:Y:S06]  /*1100*/  BRA `(.L_x_23) ;  /* 0x0000000000107947 */ /* 0x000fec0003800000 */
.L_x_22:
[----:B------:R-:W-:-:S04]  /*1110*/  LOP3.LUT R0, R0, 0x80000000, RZ, 0xc0, !PT ;  /* 0x8000000000007812 */ /* 0x000fc800078ec0ff */
[----:B------:R-:W-:Y:S01]  /*1120*/  LOP3.LUT R0, R0, 0x7f800000, RZ, 0xfc, !PT ;  /* 0x7f80000000007812 */ /* 0x000fe200078efcff */
[----:B------:R-:W-:Y:S06]  /*1130*/  BRA `(.L_x_23) ;  /* 0x0000000000047947 */ /* 0x000fec0003800000 */
.L_x_21:
[----:B------:R-:W-:-:S07]  /*1140*/  LEA R0, R7, R0, 0x17 ;  /* 0x0000000007007211 */ /* 0x000fce00078eb8ff */
.L_x_23:
[----:B------:R-:W-:Y:S05]  /*1150*/  BSYNC.RECONVERGENT B3 ;  /* 0x0000000000037941 */ /* 0x000fea0003800200 */
.L_x_20:
[----:B------:R-:W-:Y:S05]  /*1160*/  BRA `(.L_x_24) ;  /* 0x0000000000207947 */ /* 0x000fea0003800000 */
.L_x_19:
[----:B------:R-:W-:-:S04]  /*1170*/  LOP3.LUT R0, R0, 0x80000000, R3, 0x48, !PT ;  /* 0x8000000000007812 */ /* 0x000fc800078e4803 */
[----:B------:R-:W-:Y:S01]  /*1180*/  LOP3.LUT R0, R0, 0x7f800000, RZ, 0xfc, !PT ;  /* 0x7f80000000007812 */ /* 0x000fe200078efcff */
[----:B------:R-:W-:Y:S06]  /*1190*/  BRA `(.L_x_24) ;  /* 0x0000000000147947 */ /* 0x000fec0003800000 */
.L_x_18:
[----:B------:R-:W-:Y:S01]  /*11a0*/  LOP3.LUT R0, R0, 0x80000000, R3, 0x48, !PT ;  /* 0x8000000000007812 */ /* 0x000fe200078e4803 */
[----:B------:R-:W-:Y:S06]  /*11b0*/  BRA `(.L_x_24) ;  /* 0x00000000000c7947 */ /* 0x000fec0003800000 */
.L_x_17:
[----:B------:R-:W0:Y:S01]  /*11c0*/  MUFU.RSQ R0, -QNAN ;  /* 0xffc0000000007908 */ /* 0x000e220000001400 */
[----:B------:R-:W-:Y:S05]  /*11d0*/  BRA `(.L_x_24) ;  /* 0x0000000000047947 */ /* 0x000fea0003800000 */
.L_x_16:
[----:B------:R-:W-:-:S07]  /*11e0*/  FADD.FTZ R0, R3, R0 ;  /* 0x0000000003007221 */ /* 0x000fce0000010000 */
.L_x_24:
[----:B------:R-:W-:Y:S05]  /*11f0*/  BSYNC.RECONVERGENT B2 ;  /* 0x0000000000027941 */ /* 0x000fea0003800200 */
.L_x_14:
[----:B------:R-:W-:-:S04]  /*1200*/  HFMA2 R3, -RZ, RZ, 0, 0 ;  /* 0x00000000ff037431 */ /* 0x000fc800000001ff */
[----:B0-----:R-:W-:Y:S05]  /*1210*/  RET.REL.NODEC R2 `(_Z11cu_dsigmoidPdS_i) ;  /* 0xffffffec02787950 */ /* 0x001fea0003c3ffff */
.L_x_25:
[----:B------:R-:W-:-:S00]  /*1220*/  BRA `(.L_x_25) ;  /* 0xfffffffc00fc7947 */ /* 0x000fc0000383ffff */
[----:B------:R-:W-:-:S00]  /*1230*/  NOP ;  /* 0x0000000000007918 */ /* 0x000fc00000000000 */
        /* <DEDUP_REMOVED lines=12> */
.L_x_85:


//--------------------- .text._Z13cu_dsigmoid_aPdS_i --------------------------
	.section	.text._Z13cu_dsigmoid_aPdS_i,"ax",@progbits
	.align	128
        .global         _Z13cu_dsigmoid_aPdS_i
        .type           _Z13cu_dsigmoid_aPdS_i,@function
        .size           _Z13cu_dsigmoid_aPdS_i,(.L_x_88 - _Z13cu_dsigmoid_aPdS_i)
        .other          _Z13cu_dsigmoid_aPdS_i,@"STO_CUDA_ENTRY STV_DEFAULT"
_Z13cu_dsigmoid_aPdS_i:
.text._Z13cu_dsigmoid_aPdS_i:
        /* <DEDUP_REMOVED lines=11> */
[----:B------:R-:W-:Y:S01]  /*00b0*/  IADD3 R4, PT, PT, R0, R7, RZ ;  /* 0x0000000700047210 */ /* 0x000fe20007ffe0ff */
[----:B------:R-:W1:Y:S01]  /*00c0*/  LDCU.64 UR4, c[0x0][0x358] ;  /* 0x00006b00ff0477ac */ /* 0x000e620008000a00 */
[----:B------:R-:W-:Y:S01]  /*00d0*/  IADD3 R9, PT, PT, RZ, -R0, RZ ;  /* 0x80000000ff097210 */ /* 0x000fe20007ffe0ff */
[----:B------:R-:W-:Y:S01]  /*00e0*/  BSSY.RECONVERGENT B0, `(.L_x_26) ;  /* 0x000002d000007945 */ /* 0x000fe20003800200 */
[C---:B------:R-:W-:Y:S02]  /*00f0*/  ISETP.GE.AND P0, PT, R4.reuse, UR6, PT ;  /* 0x0000000604007c0c */ /* 0x040fe4000bf06270 */
[----:B------:R-:W-:Y:S02]  /*0100*/  VIMNMX R5, PT, PT, R4, UR6, !PT ;  /* 0x0000000604057c48 */ /* 0x000fe4000ffe0100 */
[----:B------:R-:W-:Y:S02]  /*0110*/  SEL R6, RZ, 0x1, P0 ;  /* 0x00000001ff067807 */ /* 0x000fe40000000000 */
[----:B------:R-:W-:-:S02]  /*0120*/  ISETP.NE.U32.AND P2, PT, R0, RZ, PT ;  /* 0x000000ff0000720c */ /* 0x000fc40003f45070 */
[----:B------:R-:W-:Y:S01]  /*0130*/  IADD3 R5, PT, PT, R5, -R4, -R6 ;  /* 0x8000000405057210 */ /* 0x000fe20007ffe806 */
[----:B0-----:R-:W0:Y:S02]  /*0140*/  MUFU.RCP R8, R8 ;  /* 0x0000000800087308 */ /* 0x001e240000001000 */
[----:B0-----:R-:W-:-:S06]  /*0150*/  IADD3 R2, PT, PT, R8, 0xffffffe, RZ ;  /* 0x0ffffffe08027810 */ /* 0x001fcc0007ffe0ff */
[----:B------:R0:W2:Y:S02]  /*0160*/  F2I.FTZ.U32.TRUNC.NTZ R3, R2 ;  /* 0x0000000200037305 */ /* 0x0000a4000021f000 */
[----:B0-----:R-:W-:Y:S02]  /*0170*/  HFMA2 R2, -RZ, RZ, 0, 0 ;  /* 0x00000000ff027431 */ /* 0x001fe400000001ff */
[----:B--2---:R-:W-:-:S04]  /*0180*/  IMAD R9, R9, R3, RZ ;  /* 0x0000000309097224 */ /* 0x004fc800078e02ff */
[----:B------:R-:W-:-:S06]  /*0190*/  IMAD.HI.U32 R8, R3, R9, R2 ;  /* 0x0000000903087227 */ /* 0x000fcc00078e0002 */
[----:B------:R-:W-:-:S05]  /*01a0*/  IMAD.HI.U32 R9, R8, R5, RZ ;  /* 0x0000000508097227 */ /* 0x000fca00078e00ff */
[----:B------:R-:W-:-:S05]  /*01b0*/  IADD3 R2, PT, PT, -R9, RZ, RZ ;  /* 0x000000ff09027210 */ /* 0x000fca0007ffe1ff */
[----:B------:R-:W-:Y:S02]  /*01c0*/  IMAD R5, R0, R2, R5 ;  /* 0x0000000200057224 */ /* 0x000fe400078e0205 */
[----:B------:R-:W0:Y:S03]  /*01d0*/  LDC.64 R2, c[0x0][0x388] ;  /* 0x0000e200ff027b82 */ /* 0x000e260000000a00 */
[----:B------:R-:W-:-:S13]  /*01e0*/  ISETP.GE.U32.AND P0, PT, R5, R0, PT ;  /* 0x000000000500720c */ /* 0x000fda0003f06070 */
[----:B------:R-:W-:Y:S02]  /*01f0*/  @P0 IADD3 R5, PT, PT, -R0, R5, RZ ;  /* 0x0000000500050210 */ /* 0x000fe40007ffe1ff */
[----:B------:R-:W-:Y:S02]  /*0200*/  @P0 IADD3 R9, PT, PT, R9, 0x1, RZ ;  /* 0x0000000109090810 */ /* 0x000fe40007ffe0ff */
[----:B------:R-:W-:Y:S02]  /*0210*/  ISETP.GE.U32.AND P1, PT, R5, R0, PT ;  /* 0x000000000500720c */ /* 0x000fe40003f26070 */
[----:B------:R-:W2:Y:S11]  /*0220*/  LDC.64 R4, c[0x0][0x380] ;  /* 0x0000e000ff047b82 */ /* 0x000eb60000000a00 */
[----:B------:R-:W-:-:S02]  /*0230*/  @P1 IADD3 R9, PT, PT, R9, 0x1, RZ ;  /* 0x0000000109091810 */ /* 0x000fc40007ffe0ff */
[----:B------:R-:W-:-:S04]  /*0240*/  @!P2 LOP3.LUT R9, RZ, R0, RZ, 0x33, !PT ;  /* 0x00000000ff09a212 */ /* 0x000fc800078e33ff */
[----:B------:R-:W-:-:S04]  /*0250*/  IADD3 R6, PT, PT, R6, R9, RZ ;  /* 0x0000000906067210 */ /* 0x000fc80007ffe0ff */
[C---:B------:R-:W-:Y:S02]  /*0260*/  LOP3.LUT R8, R6.reuse, 0x3, RZ, 0xc0, !PT ;  /* 0x0000000306087812 */ /* 0x040fe400078ec0ff */
[----:B------:R-:W-:Y:S02]  /*0270*/  ISETP.GE.U32.AND P1, PT, R6, 0x3, PT ;  /* 0x000000030600780c */ /* 0x000fe40003f26070 */
[----:B------:R-:W-:-:S13]  /*0280*/  ISETP.NE.AND P0, PT, R8, 0x3, PT ;  /* 0x000000030800780c */ /* 0x000fda0003f05270 */
[----:B01----:R-:W-:Y:S05]  /*0290*/  @!P0 BRA `(.L_x_27) ;  /* 0x0000000000448947 */ /* 0x003fea0003800000 */
[----:B------:R-:W0:Y:S01]  /*02a0*/  LDC.64 R8, c[0x0][0x380] ;  /* 0x0000e000ff087b82 */ /* 0x000e220000000a00 */
[----:B------:R-:W-:-:S04]  /*02b0*/  IADD3 R6, PT, PT, R6, 0x1, RZ ;  /* 0x0000000106067810 */ /* 0x000fc80007ffe0ff */
[----:B------:R-:W-:-:S03]  /*02c0*/  LOP3.LUT R6, R6, 0x3, RZ, 0xc0, !PT ;  /* 0x0000000306067812 */ /* 0x000fc600078ec0ff */
[----:B------:R-:W1:Y:S01]  /*02d0*/  LDC.64 R10, c[0x0][0x388] ;  /* 0x0000e200ff0a7b82 */ /* 0x000e620000000a00 */
[----:B------:R-:W-:-:S07]  /*02e0*/  IADD3 R6, PT, PT, -R6, RZ, RZ ;  /* 0x000000ff06067210 */ /* 0x000fce0007ffe1ff */
.L_x_28:
[----:B0-----:R-:W-:-:S06]  /*02f0*/  IMAD.WIDE R14, R7, 0x8, R8 ;  /* 0x00000008070e7825 */ /* 0x001fcc00078e0208 */
[----:B---3--:R-:W3:Y:S01]  /*0300*/  LDG.E.64 R14, desc[UR4][R14.64] ;  /* 0x000000040e0e7981 */ /* 0x008ee2000c1e1b00 */
[----:B------:R-:W-:-:S04]  /*0310*/  IADD3 R6, PT, PT, R6, 0x1, RZ ;  /* 0x0000000106067810 */ /* 0x000fc80007ffe0ff */
[----:B------:R-:W-:Y:S01]  /*0320*/  ISETP.NE.AND P0, PT, R6, RZ, PT ;  /* 0x000000ff0600720c */ /* 0x000fe20003f05270 */
[----:B---3--:R-:W0:Y:S02]  /*0330*/  F2F.F32.F64 R12, R14 ;  /* 0x0000000e000c7310 */ /* 0x008e240000301000 */
[----:B0-----:R-:W-:-:S04]  /*0340*/  FADD.RM R13, -R12, 1 ;  /* 0x3f8000000c0d7421 */ /* 0x001fc80000004100 */
[----:B------:R-:W-:Y:S01]  /*0350*/  FMUL.RM R16, R12, R13 ;  /* 0x0000000d0c107220 */ /* 0x000fe20000404000 */
[----:B-1----:R-:W-:Y:S01]  /*0360*/  IMAD.WIDE R12, R7, 0x8, R10 ;  /* 0x00000008070c7825 */ /* 0x002fe200078e020a */
[----:B------:R-:W-:-:S04]  /*0370*/  IADD3 R7, PT, PT, R0, R7, RZ ;  /* 0x0000000700077210 */ /* 0x000fc80007ffe0ff */
[----:B------:R-:W0:Y:S02]  /*0380*/  F2F.F64.F32 R16, R16 ;  /* 0x0000001000107310 */ /* 0x000e240000201800 */
[----:B0-----:R3:W-:Y:S01]  /*0390*/  STG.E.64 desc[UR4][R12.64], R16 ;  /* 0x000000100c007986 */ /* 0x0017e2000c101b04 */
[----:B------:R-:W-:Y:S05]  /*03a0*/  @P0 BRA `(.L_x_28) ;  /* 0xfffffffc00d00947 */ /* 0x000fea000383ffff */
.L_x_27:
[----:B------:R-:W-:Y:S05]  /*03b0*/  BSYNC.RECONVERGENT B0 ;  /* 0x0000000000007941 */ /* 0x000fea0003800200 */
.L_x_26:
[----:B------:R-:W-:Y:S05]  /*03c0*/  @!P1 EXIT ;  /* 0x000000000000994d */ /* 0x000fea0003800000 */
.L_x_29:
[----:B0-23--:R-:W-:-:S05]  /*03d0*/  IMAD.WIDE R16, R7, 0x8, R4 ;  /* 0x0000000807107825 */ /* 0x00dfca00078e0204 */
[----:B------:R-:W2:Y:S01]  /*03e0*/  LDG.E.64 R8, desc[UR4][R16.64] ;  /* 0x0000000410087981 */ /* 0x000ea2000c1e1b00 */
[----:B------:R-:W-:-:S04]  /*03f0*/  IMAD.WIDE R22, R7, 0x8, R2 ;  /* 0x0000000807167825 */ /* 0x000fc800078e0202 */
[----:B------:R-:W-:Y:S01]  /*0400*/  IMAD.WIDE R12, R0, 0x8, R16 ;  /* 0x00000008000c7825 */ /* 0x000fe200078e0210 */
[----:B--2---:R-:W0:Y:S03]  /*0410*/  F2F.F32.F64 R8, R8 ;  /* 0x0000000800087310 */ /* 0x004e260000301000 */
[----:B0-----:R-:W-:-:S04]  /*0420*/  FADD.RM R11, -R8, 1 ;  /* 0x3f800000080b7421 */ /* 0x001fc80000004100 */
[----:B------:R-:W-:-:S06]  /*0430*/  FMUL.RM R11, R8, R11 ;  /* 0x0000000b080b7220 */ /* 0x000fcc0000404000 */
[----:B------:R-:W0:Y:S02]  /*0440*/  F2F.F64.F32 R10, R11 ;  /* 0x0000000b000a7310 */ /* 0x000e240000201800 */
[----:B0-----:R0:W-:Y:S04]  /*0450*/  STG.E.64 desc[UR4][R22.64], R10 ;  /* 0x0000000a16007986 */ /* 0x0011e8000c101b04 */
[----:B------:R-:W2:Y:S01]  /*0460*/  LDG.E.64 R14, desc[UR4][R12.64] ;  /* 0x000000040c0e7981 */ /* 0x000ea2000c1e1b00 */
[----:B------:R-:W-:Y:S01]  /*0470*/  IMAD.WIDE R16, R0, 0x8, R22 ;  /* 0x0000000800107825 */ /* 0x000fe200078e0216 */
[----:B--2---:R-:W1:Y:S03]  /*0480*/  F2F.F32.F64 R14, R14 ;  /* 0x0000000e000e7310 */ /* 0x004e660000301000 */
[----:B-1----:R-:W-:-:S04]  /*0490*/  FADD.RM R19, -R14, 1 ;  /* 0x3f8000000e137421 */ /* 0x002fc80000004100 */
[----:B------:R-:W-:Y:S01]  /*04a0*/  FMUL.RM R6, R14, R19 ;  /* 0x000000130e067220 */ /* 0x000fe20000404000 */
[----:B------:R-:W-:-:S03]  /*04b0*/  IMAD.WIDE R18, R0, 0x8, R12 ;  /* 0x0000000800127825 */ /* 0x000fc600078e020c */
[----:B------:R-:W1:Y:S02]  /*04c0*/  F2F.F64.F32 R8, R6 ;  /* 0x0000000600087310 */ /* 0x000e640000201800 */
[----:B-1----:R1:W-:Y:S04]  /*04d0*/  STG.E.64 desc[UR4][R16.64], R8 ;  /* 0x0000000810007986 */ /* 0x0023e8000c101b04 */
        /* <DEDUP_REMOVED lines=9> */
[C---:B-1----:R-:W-:Y:S01]  /*0570*/  IMAD.WIDE R16, R0.reuse, 0x8, R12 ;  /* 0x0000000800107825 */ /* 0x042fe200078e020c */
[----:B------:R-:W-:-:S04]  /*0580*/  LEA R7, R0, R7, 0x2 ;  /* 0x0000000700077211 */ /* 0x000fc800078e10ff */
[----:B------:R-:W-:Y:S01]  /*0590*/  ISETP.GE.AND P0, PT, R7, UR6, PT ;  /* 0x0000000607007c0c */ /* 0x000fe2000bf06270 */
[----:B--2---:R-:W1:Y:S02]  /*05a0*/  F2F.F32.F64 R6, R14 ;  /* 0x0000000e00067310 */ /* 0x004e640000301000 */
[----:B-1----:R-:W-:-:S04]  /*05b0*/  FADD.RM R9, -R6, 1 ;  /* 0x3f80000006097421 */ /* 0x002fc80000004100 */
[----:B------:R-:W-:-:S06]  /*05c0*/  FMUL.RM R9, R6, R9 ;  /* 0x0000000906097220 */ /* 0x000fcc0000404000 */
[----:B------:R-:W1:Y:S02]  /*05d0*/  F2F.F64.F32 R8, R9 ;  /* 0x0000000900087310 */ /* 0x000e640000201800 */
[----:B-1----:R0:W-:Y:S01]  /*05e0*/  STG.E.64 desc[UR4][R16.64], R8 ;  /* 0x0000000810007986 */ /* 0x0021e2000c101b04 */
[----:B------:R-:W-:Y:S05]  /*05f0*/  @!P0 BRA `(.L_x_29) ;  /* 0xfffffffc00748947 */ /* 0x000fea000383ffff */
[----:B------:R-:W-:Y:S05]  /*0600*/  EXIT ;  /* 0x000000000000794d */ /* 0x000fea0003800000 */
.L_x_30:
        /* <DEDUP_REMOVED lines=15> */
.L_x_88:


//--------------------- .text._Z22cu_elementWiseMultiplyPdPKdi --------------------------
	.section	.text._Z22cu_elementWiseMultiplyPdPKdi,"ax",@progbits
	.align	128
        .global         _Z22cu_elementWiseMultiplyPdPKdi
        .type           _Z22cu_elementWiseMultiplyPdPKdi,@function
        .size           _Z22cu_elementWiseMultiplyPdPKdi,(.L_x_89 - _Z22cu_elementWiseMultiplyPdPKdi)
        .other          _Z22cu_elementWiseMultiplyPdPKdi,@"STO_CUDA_ENTRY STV_DEFAULT"
_Z22cu_elementWiseMultiplyPdPKdi:
.text._Z22cu_elementWiseMultiplyPdPKdi:
        /* <DEDUP_REMOVED lines=11> */
[C---:B------:R-:W-:Y:S01]  /*00b0*/  IMAD.IADD R4, R0.reuse, 0x1, R7 ;  /* 0x0000000100047824 */ /* 0x040fe200078e0207 */
[----:B------:R-:W-:Y:S01]  /*00c0*/  IADD3 R9, PT, PT, RZ, -R0, RZ ;  /* 0x80000000ff097210 */ /* 0x000fe20007ffe0ff */
[----:B------:R-:W1:Y:S01]  /*00d0*/  LDCU.64 UR4, c[0x0][0x358] ;  /* 0x00006b00ff0477ac */ /* 0x000e620008000a00 */
[----:B------:R-:W-:Y:S01]  /*00e0*/  ISETP.NE.U32.AND P2, PT, R0, RZ, PT ;  /* 0x000000ff0000720c */ /* 0x000fe20003f45070 */
[----:B------:R-:W-:Y:S01]  /*00f0*/  BSSY.RECONVERGENT B0, `(.L_x_31) ;  /* 0x000002d000007945 */ /* 0x000fe20003800200 */
[C---:B------:R-:W-:Y:S02]  /*0100*/  ISETP.GE.AND P0, PT, R4.reuse, UR6, PT ;  /* 0x0000000604007c0c */ /* 0x040fe4000bf06270 */
[----:B------:R-:W-:Y:S02]  /*0110*/  VIMNMX R5, PT, PT, R4, UR6, !PT ;  /* 0x0000000604057c48 */ /* 0x000fe4000ffe0100 */
[----:B------:R-:W-:-:S04]  /*0120*/  SEL R6, RZ, 0x1, P0 ;  /* 0x00000001ff067807 */ /* 0x000fc80000000000 */
        /* <DEDUP_REMOVED lines=12> */
[----:B------:R-:W-:Y:S01]  /*01f0*/  @P0 IMAD.IADD R5, R5, 0x1, -R0 ;  /* 0x0000000105050824 */ /* 0x000fe200078e0a00 */
[----:B------:R-:W-:-:S04]  /*0200*/  @P0 IADD3 R9, PT, PT, R9, 0x1, RZ ;  /* 0x0000000109090810 */ /* 0x000fc80007ffe0ff */
[----:B------:R-:W-:Y:S02]  /*0210*/  ISETP.GE.U32.AND P1, PT, R5, R0, PT ;  /* 0x000000000500720c */ /* 0x000fe40003f26070 */
[----:B------:R-:W2:Y:S11]  /*0220*/  LDC.64 R4, c[0x0][0x380] ;  /* 0x0000e000ff047b82 */ /* 0x000eb60000000a00 */
[----:B------:R-:W-:-:S02]  /*0230*/  @P1 IADD3 R9, PT, PT, R9, 0x1, RZ ;  /* 0x0000000109091810 */ /* 0x000fc40007ffe0ff */
[----:B------:R-:W-:-:S05]  /*0240*/  @!P2 LOP3.LUT R9, RZ, R0, RZ, 0x33, !PT ;  /* 0x00000000ff09a212 */ /* 0x000fca00078e33ff */
[----:B------:R-:W-:-:S05]  /*0250*/  IMAD.IADD R6, R6, 0x1, R9 ;  /* 0x0000000106067824 */ /* 0x000fca00078e0209 */
        /* <DEDUP_REMOVED lines=9> */
.L_x_33:
[----:B-1----:R-:W-:-:S04]  /*02f0*/  IMAD.WIDE R14, R7, 0x8, R10 ;  /* 0x00000008070e7825 */ /* 0x002fc800078e020a */
[----:B0--3--:R-:W-:Y:S02]  /*0300*/  IMAD.WIDE R12, R7, 0x8, R8 ;  /* 0x00000008070c7825 */ /* 0x009fe400078e0208 */
[----:B------:R-:W3:Y:S04]  /*0310*/  LDG.E.64 R14, desc[UR4][R14.64] ;  /* 0x000000040e0e7981 */ /* 0x000ee8000c1e1b00 */
[----:B------:R-:W4:Y:S01]  /*0320*/  LDG.E.64 R16, desc[UR4][R12.64] ;  /* 0x000000040c107981 */ /* 0x000f22000c1e1b00 */
[----:B------:R-:W-:Y:S01]  /*0330*/  VIADD R6, R6, 0x1 ;  /* 0x0000000106067836 */ /* 0x000fe20000000000 */
[----:B------:R-:W-:-:S04]  /*0340*/  IADD3 R7, PT, PT, R0, R7, RZ ;  /* 0x0000000700077210 */ /* 0x000fc80007ffe0ff */
[----:B------:R-:W-:Y:S01]  /*0350*/  ISETP.NE.AND P0, PT, R6, RZ, PT ;  /* 0x000000ff0600720c */ /* 0x000fe20003f05270 */
[----:B---3--:R-:W-:Y:S08]  /*0360*/  F2F.F32.F64 R19, R14 ;  /* 0x0000000e00137310 */ /* 0x008ff00000301000 */
[----:B----4-:R-:W0:Y:S02]  /*0370*/  F2F.F32.F64 R16, R16 ;  /* 0x0000001000107310 */ /* 0x010e240000301000 */
[----:B0-----:R-:W-:-:S06]  /*0380*/  FMUL.RM R19, R16, R19 ;  /* 0x0000001310137220 */ /* 0x001fcc0000404000 */
[----:B------:R-:W0:Y:S02]  /*0390*/  F2F.F64.F32 R18, R19 ;  /* 0x0000001300127310 */ /* 0x000e240000201800 */
[----:B0-----:R3:W-:Y:S01]  /*03a0*/  STG.E.64 desc[UR4][R12.64], R18 ;  /* 0x000000120c007986 */ /* 0x0017e2000c101b04 */
[----:B------:R-:W-:Y:S05]  /*03b0*/  @P0 BRA `(.L_x_33) ;  /* 0xfffffffc00cc0947 */ /* 0x000fea000383ffff */
.L_x_32:
[----:B------:R-:W-:Y:S05]  /*03c0*/  BSYNC.RECONVERGENT B0 ;  /* 0x0000000000007941 */ /* 0x000fea0003800200 */
.L_x_31:
[----:B------:R-:W-:Y:S05]  /*03d0*/  @!P1 EXIT ;  /* 0x000000000000994d */ /* 0x000fea0003800000 */
.L_x_34:
[----:B--2---:R-:W-:-:S04]  /*03e0*/  IMAD.WIDE R26, R7, 0x8, R4 ;  /* 0x00000008071a7825 */ /* 0x004fc800078e0204 */
[----:B------:R-:W-:Y:S01]  /*03f0*/  IMAD.WIDE R22, R7, 0x8, R2 ;  /* 0x0000000807167825 */ /* 0x000fe200078e0202 */
[----:B0--3--:R-:W2:Y:S04]  /*0400*/  LDG.E.64 R12, desc[UR4][R26.64] ;  /* 0x000000041a0c7981 */ /* 0x009ea8000c1e1b00 */
[----:B------:R-:W3:Y:S01]  /*0410*/  LDG.E.64 R14, desc[UR4][R22.64] ;  /* 0x00000004160e7981 */ /* 0x000ee2000c1e1b00 */
[----:B------:R-:W-:-:S04]  /*0420*/  IMAD.WIDE R8, R0, 0x8, R26 ;  /* 0x0000000800087825 */ /* 0x000fc800078e021a */
[----:B------:R-:W-:Y:S01]  /*0430*/  IMAD.WIDE R10, R0, 0x8, R22 ;  /* 0x00000008000a7825 */ /* 0x000fe200078e0216 */
[----:B--2---:R-:W-:Y:S08]  /*0440*/  F2F.F32.F64 R12, R12 ;  /* 0x0000000c000c7310 */ /* 0x004ff00000301000 */
[----:B---3--:R-:W0:Y:S02]  /*0450*/  F2F.F32.F64 R15, R14 ;  /* 0x0000000e000f7310 */ /* 0x008e240000301000 */
[----:B0-----:R-:W-:-:S06]  /*0460*/  FMUL.RM R16, R12, R15 ;  /* 0x0000000f0c107220 */ /* 0x001fcc0000404000 */
[----:B------:R-:W0:Y:S02]  /*0470*/  F2F.F64.F32 R16, R16 ;  /* 0x0000001000107310 */ /* 0x000e240000201800 */
[----:B0-----:R0:W-:Y:S04]  /*0480*/  STG.E.64 desc[UR4][R26.64], R16 ;  /* 0x000000101a007986 */ /* 0x0011e8000c101b04 */
[----:B------:R-:W2:Y:S04]  /*0490*/  LDG.E.64 R18, desc[UR4][R8.64] ;  /* 0x0000000408127981 */ /* 0x000ea8000c1e1b00 */
[----:B------:R-:W3:Y:S01]  /*04a0*/  LDG.E.64 R20, desc[UR4][R10.64] ;  /* 0x000000040a147981 */ /* 0x000ee2000c1e1b00 */
[----:B------:R-:W-:-:S04]  /*04b0*/  IMAD.WIDE R12, R0, 0x8, R8 ;  /* 0x00000008000c7825 */ /* 0x000fc800078e0208 */
[----:B------:R-:W-:Y:S01]  /*04c0*/  IMAD.WIDE R24, R0, 0x8, R10 ;  /* 0x0000000800187825 */ /* 0x000fe200078e020a */
[----:B--2---:R-:W-:Y:S08]  /*04d0*/  F2F.F32.F64 R18, R18 ;  /* 0x0000001200127310 */ /* 0x004ff00000301000 */
[----:B---3--:R-:W1:Y:S02]  /*04e0*/  F2F.F32.F64 R21, R20 ;  /* 0x0000001400157310 */ /* 0x008e640000301000 */
[----:B-1----:R-:W-:-:S06]  /*04f0*/  FMUL.RM R6, R18, R21 ;  /* 0x0000001512067220 */ /* 0x002fcc0000404000 */
[----:B------:R-:W1:Y:S02]  /*0500*/  F2F.F64.F32 R14, R6 ;  /* 0x00000006000e7310 */ /* 0x000e640000201800 */
[----:B-1----:R1:W-:Y:S04]  /*0510*/  STG.E.64 desc[UR4][R8.64], R14 ;  /* 0x0000000e08007986 */ /* 0x0023e8000c101b04 */
[----:B------:R-:W2:Y:S04]  /*0520*/  LDG.E.64 R22, desc[UR4][R12.64] ;  /* 0x000000040c167981 */ /* 0x000ea8000c1e1b00 */
[----:B0-----:R-:W3:Y:S01]  /*0530*/  LDG.E.64 R16, desc[UR4][R24.64] ;  /* 0x0000000418107981 */ /* 0x001ee2000c1e1b00 */
        /* <DEDUP_REMOVED lines=8> */
[----:B-1----:R-:W3:Y:S01]  /*05c0*/  LDG.E.64 R8, desc[UR4][R18.64] ;  /* 0x0000000412087981 */ /* 0x002ee2000c1e1b00 */
[----:B------:R-:W-:-:S04]  /*05d0*/  LEA R7, R0, R7, 0x2 ;  /* 0x0000000700077211 */ /* 0x000fc800078e10ff */
[----:B------:R-:W-:Y:S01]  /*05e0*/  ISETP.GE.AND P0, PT, R7, UR6, PT ;  /* 0x0000000607007c0c */ /* 0x000fe2000bf06270 */
[----:B--2---:R-:W-:Y:S08]  /*05f0*/  F2F.F32.F64 R15, R20 ;  /* 0x00000014000f7310 */ /* 0x004ff00000301000 */
[----:B---3--:R-:W1:Y:S02]  /*0600*/  F2F.F32.F64 R8, R8 ;  /* 0x0000000800087310 */ /* 0x008e640000301000 */
[----:B-1----:R-:W-:-:S06]  /*0610*/  FMUL.RM R15, R8, R15 ;  /* 0x0000000f080f7220 */ /* 0x002fcc0000404000 */
[----:B------:R-:W1:Y:S02]  /*0620*/  F2F.F64.F32 R14, R15 ;  /* 0x0000000f000e7310 */ /* 0x000e640000201800 */
[----:B-1----:R0:W-:Y:S01]  /*0630*/  STG.E.64 desc[UR4][R18.64], R14 ;  /* 0x0000000e12007986 */ /* 0x0021e2000c101b04 */
[----:B------:R-:W-:Y:S05]  /*0640*/  @!P0 BRA `(.L_x_34) ;  /* 0xfffffffc00648947 */ /* 0x000fea000383ffff */
[----:B------:R-:W-:Y:S05]  /*0650*/  EXIT ;  /* 0x000000000000794d */ /* 0x000fea0003800000 */
.L_x_35:
        /* <DEDUP_REMOVED lines=10> */
.L_x_89:


//--------------------- .text._Z20cu_mat_scalar_dividePddi --------------------------
	.section	.text._Z20cu_mat_scalar_dividePddi,"ax",@progbits
	.align	128
        .global         _Z20cu_mat_scalar_dividePddi
        .type           _Z20cu_mat_scalar_dividePddi,@function
        .size           _Z20cu_mat_scalar_dividePddi,(.L_x_86 - _Z20cu_mat_scalar_dividePddi)
        .other          _Z20cu_mat_scalar_dividePddi,@"STO_CUDA_ENTRY STV_DEFAULT"
_Z20cu_mat_scalar_dividePddi:
.text._Z20cu_mat_scalar_dividePddi:
        /* <DEDUP_REMOVED lines=12> */
[----:B------:R-:W-:Y:S01]  /*00c0*/  ISETP.NE.U32.AND P2, PT, R2, RZ, PT ;  /* 0x000000ff0200720c */ /* 0x000fe20003f45070 */
[----:B------:R-:W-:Y:S01]  /*00d0*/  IMAD.MOV R7, RZ, RZ, -R2 ;  /* 0x000000ffff077224 */ /* 0x000fe200078e0a02 */
[----:B------:R-:W1:Y:S01]  /*00e0*/  LDCU.64 UR4, c[0x0][0x358] ;  /* 0x00006b00ff0477ac */ /* 0x000e620008000a00 */
[----:B------:R-:W-:Y:S01]  /*00f0*/  BSSY.RECONVERGENT B0, `(.L_x_36) ;  /* 0x000002b000007945 */ /* 0x000fe20003800200 */
[C---:B------:R-:W-:Y:S02]  /*0100*/  ISETP.GE.AND P0, PT, R0.reuse, UR6, PT ;  /* 0x0000000600007c0c */ /* 0x040fe4000bf06270 */
[----:B------:R-:W-:Y:S01]  /*0110*/  VIMNMX R3, PT, PT, R0, UR6, !PT ;  /* 0x0000000600037c48 */ /* 0x000fe2000ffe0100 */
[----:B------:R-:W2:Y:S01]  /*0120*/  LDCU.64 UR6, c[0x0][0x388] ;  /* 0x00007100ff0677ac */ /* 0x000ea20008000a00 */
[----:B------:R-:W-:-:S04]  /*0130*/  SEL R8, RZ, 0x1, P0 ;  /* 0x00000001ff087807 */ /* 0x000fc80000000000 */
[----:B------:R-:W-:Y:S01]  /*0140*/  IADD3 R3, PT, PT, R3, -R0, -R8 ;  /* 0x8000000003037210 */ /* 0x000fe20007ffe808 */
[----:B0-----:R-:W0:Y:S02]  /*0150*/  MUFU.RCP R6, R6 ;  /* 0x0000000600067308 */ /* 0x001e240000001000 */
[----:B0-----:R-:W-:-:S06]  /*0160*/  VIADD R4, R6, 0xffffffe ;  /* 0x0ffffffe06047836 */ /* 0x001fcc0000000000 */
[----:B------:R0:W3:Y:S02]  /*0170*/  F2I.FTZ.U32.TRUNC.NTZ R5, R4 ;  /* 0x0000000400057305 */ /* 0x0000e4000021f000 */
[----:B0-----:R-:W-:Y:S02]  /*0180*/  IMAD.MOV.U32 R4, RZ, RZ, RZ ;  /* 0x000000ffff047224 */ /* 0x001fe400078e00ff */
[----:B---3--:R-:W-:-:S04]  /*0190*/  IMAD R7, R7, R5, RZ ;  /* 0x0000000507077224 */ /* 0x008fc800078e02ff */
[----:B------:R-:W-:-:S06]  /*01a0*/  IMAD.HI.U32 R6, R5, R7, R4 ;  /* 0x0000000705067227 */ /* 0x000fcc00078e0004 */
[----:B------:R-:W-:-:S04]  /*01b0*/  IMAD.HI.U32 R5, R6, R3, RZ ;  /* 0x0000000306057227 */ /* 0x000fc800078e00ff */
[----:B------:R-:W-:-:S04]  /*01c0*/  IMAD.MOV R0, RZ, RZ, -R5 ;  /* 0x000000ffff007224 */ /* 0x000fc800078e0a05 */
[----:B------:R-:W-:-:S05]  /*01d0*/  IMAD R3, R2, R0, R3 ;  /* 0x0000000002037224 */ /* 0x000fca00078e0203 */
[----:B------:R-:W-:-:S13]  /*01e0*/  ISETP.GE.U32.AND P0, PT, R3, R2, PT ;  /* 0x000000020300720c */ /* 0x000fda0003f06070 */
[----:B------:R-:W-:Y:S02]  /*01f0*/  @P0 IMAD.IADD R3, R3, 0x1, -R2 ;  /* 0x0000000103030824 */ /* 0x000fe400078e0a02 */
[----:B------:R-:W-:-:S03]  /*0200*/  @P0 VIADD R5, R5, 0x1 ;  /* 0x0000000105050836 */ /* 0x000fc60000000000 */
[-C--:B------:R-:W-:Y:S02]  /*0210*/  ISETP.GE.U32.AND P1, PT, R3, R2.reuse, PT ;  /* 0x000000020300720c */ /* 0x080fe40003f26070 */
[----:B--2---:R-:W0:Y:S11]  /*0220*/  F2F.F32.F64 R3, UR6 ;  /* 0x0000000600037d10 */ /* 0x004e360008301000 */
[----:B------:R-:W-:Y:S01]  /*0230*/  @P1 VIADD R5, R5, 0x1 ;  /* 0x0000000105051836 */ /* 0x000fe20000000000 */
[----:B------:R-:W-:-:S05]  /*0240*/  @!P2 LOP3.LUT R5, RZ, R2, RZ, 0x33, !PT ;  /* 0x00000002ff05a212 */ /* 0x000fca00078e33ff */
[----:B------:R-:W-:-:S05]  /*0250*/  IMAD.IADD R8, R8, 0x1, R5 ;  /* 0x0000000108087824 */ /* 0x000fca00078e0205 */
[----:B------:R-:W-:-:S04]  /*0260*/  LOP3.LUT R0, R8, 0x3, RZ, 0xc0, !PT ;  /* 0x0000000308007812 */ /* 0x000fc800078ec0ff */
[----:B------:R-:W-:-:S13]  /*0270*/  ISETP.NE.AND P0, PT, R0, 0x3, PT ;  /* 0x000000030000780c */ /* 0x000fda0003f05270 */
[----:B01----:R-:W-:Y:S05]  /*0280*/  @!P0 BRA `(.L_x_37) ;  /* 0x0000000000448947 */ /* 0x003fea0003800000 */
[----:B------:R-:W0:Y:S01]  /*0290*/  LDC.64 R6, c[0x0][0x380] ;  /* 0x0000e000ff067b82 */ /* 0x000e220000000a00 */
[----:B------:R-:W-:-:S05]  /*02a0*/  VIADD R0, R8, 0x1 ;  /* 0x0000000108007836 */ /* 0x000fca0000000000 */
[----:B------:R-:W-:-:S05]  /*02b0*/  LOP3.LUT R0, R0, 0x3, RZ, 0xc0, !PT ;  /* 0x0000000300007812 */ /* 0x000fca00078ec0ff */
[----:B------:R-:W-:-:S07]  /*02c0*/  IMAD.MOV R9, RZ, RZ, -R0 ;  /* 0x000000ffff097224 */ /* 0x000fce00078e0a00 */
.L_x_39:
[----:B01----:R-:W-:-:S05]  /*02d0*/  IMAD.WIDE R4, R11, 0x8, R6 ;  /* 0x000000080b047825 */ /* 0x003fca00078e0206 */
[----:B------:R-:W2:Y:S01]  /*02e0*/  LDG.E.64 R12, desc[UR4][R4.64] ;  /* 0x00000004040c7981 */ /* 0x000ea2000c1e1b00 */
[----:B------:R-:W-:Y:S01]  /*02f0*/  VIADD R9, R9, 0x1 ;  /* 0x0000000109097836 */ /* 0x000fe20000000000 */
[----:B------:R-:W-:Y:S01]  /*0300*/  BSSY.RECONVERGENT B1, `(.L_x_38) ;  /* 0x0000005000017945 */ /* 0x000fe20003800200 */
[----:B------:R-:W-:-:S03]  /*0310*/  MOV R10, 0x350 ;  /* 0x00000350000a7802 */ /* 0x000fc60000000f00 */
[----:B------:R-:W-:Y:S01]  /*0320*/  ISETP.NE.AND P1, PT, R9, RZ, PT ;  /* 0x000000ff0900720c */ /* 0x000fe20003f25270 */
[----:B--2---:R0:W1:-:S12]  /*0330*/  F2F.F32.F64 R0, R12 ;  /* 0x0000000c00007310 */ /* 0x0040580000301000 */
[----:B01----:R-:W-:Y:S05]  /*0340*/  CALL.REL.NOINC `($__internal_1_$__cuda_sm20_div_rd_f32) ;  /* 0x0000000000c87944 */ /* 0x003fea0003c00000 */
[----:B------:R-:W-:Y:S05]  /*0350*/  BSYNC.RECONVERGENT B1 ;  /* 0x0000000000017941 */ /* 0x000fea0003800200 */
.L_x_38:
[----:B------:R-:W0:Y:S01]  /*0360*/  F2F.F64.F32 R12, R16 ;  /* 0x00000010000c7310 */ /* 0x000e220000201800 */
[----:B------:R-:W-:Y:S01]  /*0370*/  IMAD.IADD R11, R2, 0x1, R11 ;  /* 0x00000001020b7824 */ /* 0x000fe200078e020b */
[----:B0-----:R1:W-:Y:S01]  /*0380*/  STG.E.64 desc[UR4][R4.64], R12 ;  /* 0x0000000c04007986 */ /* 0x0013e2000c101b04 */
[----:B------:R-:W-:Y:S05]  /*0390*/  @P1 BRA `(.L_x_39) ;  /* 0xfffffffc00cc1947 */ /* 0x000fea000383ffff */
.L_x_37:
[----:B------:R-:W-:Y:S05]  /*03a0*/  BSYNC.RECONVERGENT B0 ;  /* 0x0000000000007941 */ /* 0x000fea0003800200 */
.L_x_36:
[----:B-1----:R-:W0:Y:S01]  /*03b0*/  LDC.64 R4, c[0x0][0x380] ;  /* 0x0000e000ff047b82 */ /* 0x002e220000000a00 */
[----:B------:R-:W-:Y:S01]  /*03c0*/  ISETP.GE.U32.AND P0, PT, R8, 0x3, PT ;  /* 0x000000030800780c */ /* 0x000fe20003f06070 */
[----:B------:R-:W1:-:S12]  /*03d0*/  LDCU UR6, c[0x0][0x390] ;  /* 0x00007200ff0677ac */ /* 0x000e580008000800 */
[----:B-1----:R-:W-:Y:S05]  /*03e0*/  @!P0 EXIT ;  /* 0x000000000000894d */ /* 0x002fea0003800000 */
.L_x_44:
[----:B01----:R-:W-:-:S05]  /*03f0*/  IMAD.WIDE R6, R11, 0x8, R4 ;  /* 0x000000080b067825 */ /* 0x003fca00078e0204 */
[----:B------:R-:W2:Y:S01]  /*0400*/  LDG.E.64 R8, desc[UR4][R6.64] ;  /* 0x0000000406087981 */ /* 0x000ea2000c1e1b00 */
[----:B------:R-:W-:Y:S01]  /*0410*/  BSSY.RECONVERGENT B0, `(.L_x_40) ;  /* 0x0000004000007945 */ /* 0x000fe20003800200 */
[----:B------:R-:W-:Y:S01]  /*0420*/  MOV R10, 0x450 ;  /* 0x00000450000a7802 */ /* 0x000fe20000000f00 */
[----:B--2---:R0:W1:Y:S06]  /*0430*/  F2F.F32.F64 R0, R8 ;  /* 0x0000000800007310 */ /* 0x00406c0000301000 */
[----:B01----:R-:W-:Y:S05]  /*0440*/  CALL.REL.NOINC `($__internal_1_$__cuda_sm20_div_rd_f32) ;  /* 0x0000000000887944 */ /* 0x003fea0003c00000 */
[----:B------:R-:W-:Y:S05]  /*0450*/  BSYNC.RECONVERGENT B0 ;  /* 0x0000000000007941 */ /* 0x000fea0003800200 */
.L_x_40:
[----:B------:R-:W0:Y:S01]  /*0460*/  F2F.F64.F32 R14, R16 ;  /* 0x00000010000e7310 */ /* 0x000e220000201800 */
[----:B------:R-:W-:Y:S01]  /*0470*/  IMAD.WIDE R8, R2, 0x8, R6 ;  /* 0x0000000802087825 */ /* 0x000fe200078e0206 */
[----:B0-----:R0:W-:Y:S04]  /*0480*/  STG.E.64 desc[UR4][R6.64], R14 ;  /* 0x0000000e06007986 */ /* 0x0011e8000c101b04 */
[----:B------:R-:W2:Y:S01]  /*0490*/  LDG.E.64 R12, desc[UR4][R8.64] ;  /* 0x00000004080c7981 */ /* 0x000ea2000c1e1b00 */
[----:B------:R-:W-:Y:S01]  /*04a0*/  BSSY.RECONVERGENT B0, `(.L_x_41) ;  /* 0x0000004000007945 */ /* 0x000fe20003800200 */
[----:B------:R-:W-:Y:S01]  /*04b0*/  MOV R10, 0x4e0 ;  /* 0x000004e0000a7802 */ /* 0x000fe20000000f00 */
[----:B--2---:R0:W1:Y:S06]  /*04c0*/  F2F.F32.F64 R0, R12 ;  /* 0x0000000c00007310 */ /* 0x00406c0000301000 */
[----:B01----:R-:W-:Y:S05]  /*04d0*/  CALL.REL.NOINC `($__internal_1_$__cuda_sm20_div_rd_f32) ;  /* 0x0000000000647944 */ /* 0x003fea0003c00000 */
[----:B------:R-:W-:Y:S05]  /*04e0*/  BSYNC.RECONVERGENT B0 ;  /* 0x0000000000007941 */ /* 0x000fea0003800200 */
.L_x_41:
        /* <DEDUP_REMOVED lines=9> */
.L_x_42:
        /* <DEDUP_REMOVED lines=9> */
.L_x_43:
[----:B------:R-:W0:Y:S01]  /*0610*/  F2F.F64.F32 R6, R16 ;  /* 0x0000001000067310 */ /* 0x000e220000201800 */
[----:B------:R-:W-:-:S05]  /*0620*/  IMAD R11, R2, 0x4, R11 ;  /* 0x00000004020b7824 */ /* 0x000fca00078e020b */
[----:B------:R-:W-:Y:S01]  /*0630*/  ISETP.GE.AND P0, PT, R11, UR6, PT ;  /* 0x000000060b007c0c */ /* 0x000fe2000bf06270 */
[----:B0-----:R1:W-:-:S12]  /*0640*/  STG.E.64 desc[UR4][R8.64], R6 ;  /* 0x0000000608007986 */ /* 0x0013d8000c101b04 */
[----:B------:R-:W-:Y:S05]  /*0650*/  @!P0 BRA `(.L_x_44) ;  /* 0xfffffffc00648947 */ /* 0x000fea000383ffff */
[----:B------:R-:W-:Y:S05]  /*0660*/  EXIT ;  /* 0x000000000000794d */ /* 0x000fea0003800000 */
        .weak           $__internal_1_$__cuda_sm20_div_rd_f32
        .type           $__internal_1_$__cuda_sm20_div_rd_f32,@function
        .size           $__internal_1_$__cuda_sm20_div_rd_f32,(.L_x_86 - $__internal_1_$__cuda_sm20_div_rd_f32)
$__internal_1_$__cuda_sm20_div_rd_f32:
[----:B------:R-:W-:Y:S01]  /*0670*/  IMAD.SHL.U32 R12, R0, 0x2, RZ ;  /* 0x00000002000c7824 */ /* 0x000fe200078e00ff */
[----:B------:R-:W-:Y:S01]  /*0680*/  BSSY.RECONVERGENT B2, `(.L_x_45) ;  /* 0x0000070000027945 */ /* 0x000fe20003800200 */
[----:B------:R-:W-:-:S03]  /*0690*/  IMAD.SHL.U32 R13, R3, 0x2, RZ ;  /* 0x00000002030d7824 */ /* 0x000fc600078e00ff */
[----:B------:R-:W-:Y:S01]  /*06a0*/  BSSY.RELIABLE B3, `(.L_x_46) ;  /* 0x0000034000037945 */ /* 0x000fe20003800100 */
[----:B------:R-:W-:Y:S01]  /*06b0*/  IMAD.MOV.U32 R15, RZ, RZ, R3 ;  /* 0x000000ffff0f7224 */ /* 0x000fe200078e0003 */
[----:B------:R-:W-:Y:S02]  /*06c0*/  LEA.HI R12, R12, 0xffffffff, RZ, 0x8 ;  /* 0xffffffff0c0c7811 */ /* 0x000fe400078f40ff */
[----:B------:R-:W-:Y:S02]  /*06d0*/  LEA.HI R13, R13, 0xffffffff, RZ, 0x8 ;  /* 0xffffffff0d0d7811 */ /* 0x000fe400078f40ff */
[----:B------:R-:W-:-:S04]  /*06e0*/  ISETP.GT.U32.AND P0, PT, R12, 0xfd, PT ;  /* 0x000000fd0c00780c */ /* 0x000fc80003f04070 */
[----:B------:R-:W-:-:S13]  /*06f0*/  ISETP.GT.U32.OR P0, PT, R13, 0xfd, P0 ;  /* 0x000000fd0d00780c */ /* 0x000fda0000704470 */
[----:B------:R-:W-:Y:S05]  /*0700*/  @!P0 BRA `(.L_x_47) ;  /* 0x0000000000b08947 */ /* 0x000fea0003800000 */
[----:B------:R-:W-:Y:S02]  /*0710*/  FSETP.GTU.FTZ.AND P0, PT, |R0|, +INF , PT ;  /* 0x7f8000000000780b */ /* 0x000fe40003f1c200 */
[----:B------:R-:W-:-:S04]  /*0720*/  FSETP.GTU.FTZ.AND P2, PT, |R3|, +INF , PT ;  /* 0x7f8000000300780b */ /* 0x000fc80003f5c200 */
[----:B------:R-:W-:-:S13]  /*0730*/  PLOP3.LUT P0, PT, P0, P2, PT, 0x2, 0x20 ;  /* 0x000000000020781c */ /* 0x000fda0000704072 */
[----:B------:R-:W-:Y:S05]  /*0740*/  @!P0 BREAK.RELIABLE B3 ;  /* 0x0000000000038942 */ /* 0x000fea0003800100 */
[----:B------:R-:W-:Y:S01]  /*0750*/  @!P0 FADD.FTZ R16, R0, R3 ;  /* 0x0000000300108221 */ /* 0x000fe20000010000 */
[----:B------:R-:W-:Y:S06]  /*0760*/  @!P0 BRA `(.L_x_48) ;  /* 0x0000000400848947 */ /* 0x000fec0003800000 */
[----:B------:R-:W-:Y:S02]  /*0770*/  IMAD.SHL.U32 R14, R0, 0x2, RZ ;  /* 0x00000002000e7824 */ /* 0x000fe400078e00ff */
[----:B------:R-:W-:-:S03]  /*0780*/  IMAD.SHL.U32 R16, R3, 0x2, RZ ;  /* 0x0000000203107824 */ /* 0x000fc600078e00ff */
[----:B------:R-:W-:Y:S02]  /*0790*/  ISETP.NE.U32.AND P0, PT, R14, RZ, PT ;  /* 0x000000ff0e00720c */ /* 0x000fe40003f05070 */
[----:B------:R-:W-:Y:S02]  /*07a0*/  ISETP.NE.U32.AND P2, PT, R16, RZ, PT ;  /* 0x000000ff1000720c */ /* 0x000fe40003f45070 */
[----:B------:R-:W-:Y:S02]  /*07b0*/  SEL R17, RZ, 0x1, P0 ;  /* 0x00000001ff117807 */ /* 0x000fe40000000000 */
[----:B------:R-:W-:-:S04]  /*07c0*/  SEL R14, RZ, 0x1, P2 ;  /* 0x00000001ff0e7807 */ /* 0x000fc80001000000 */
[----:B------:R-:W-:-:S13]  /*07d0*/  LOP3.LUT P0, RZ, R17, R14, RZ, 0xc0, !PT ;  /* 0x0000000e11ff7212 */ /* 0x000fda000780c0ff */
[----:B------:R-:W-:Y:S05]  /*07e0*/  @P0 BREAK.RELIABLE B3 ;  /* 0x0000000000030942 */ /* 0x000fea0003800100 */
[----:B------:R-:W-:Y:S05]  /*07f0*/  @P0 BRA `(.L_x_49) ;  /* 0x0000000000140947 */ /* 0x000fea0003800000 */
[----:B------:R-:W-:Y:S02]  /*0800*/  FSETP.NEU.FTZ.AND P0, PT, |R0|, +INF , PT ;  /* 0x7f8000000000780b */ /* 0x000fe40003f1d200 */
[----:B------:R-:W-:-:S04]  /*0810*/  FSETP.NEU.FTZ.AND P3, PT, |R3|, +INF , PT ;  /* 0x7f8000000300780b */ /* 0x000fc80003f7d200 */
[----:B------:R-:W-:-:S13]  /*0820*/  PLOP3.LUT P2, PT, P0, P3, PT, 0xf8, 0x8f ;  /* 0x00000000008f781c */ /* 0x000fda0000747f70 */
[----:B------:R-:W-:Y:S05]  /*0830*/  @!P2 BREAK.RELIABLE B3 ;  /* 0x000000000003a942 */ /* 0x000fea0003800100 */
[----:B------:R-:W-:Y:S05]  /*0840*/  @P2 BRA `(.L_x_50) ;  /* 0x0000000000082947 */ /* 0x000fea0003800000 */
.L_x_49:
[----:B------:R-:W0:Y:S01]  /*0850*/  MUFU.RSQ R16, -QNAN ;  /* 0xffc0000000107908 */ /* 0x000e220000001400 */
[----:B------:R-:W-:Y:S05]  /*0860*/  BRA `(.L_x_48) ;  /* 0x0000000400447947 */ /* 0x000fea0003800000 */
.L_x_50:
[----:B------:R-:W-:-:S04]  /*0870*/  SEL R16, RZ, 0x1, P3 ;  /* 0x00000001ff107807 */ /* 0x000fc80001800000 */
[----:B------:R-:W-:-:S13]  /*0880*/  LOP3.LUT P2, RZ, R16, R17, RZ, 0xfc, !PT ;  /* 0x0000001110ff7212 */ /* 0x000fda000784fcff */
[----:B------:R-:W-:Y:S05]  /*0890*/  @P2 BREAK.RELIABLE B3 ;  /* 0x0000000000032942 */ /* 0x000fea0003800100 */
[----:B------:R-:W-:Y:S01]  /*08a0*/  @P2 LOP3.LUT R16, R3, 0x80000000, R0, 0x48, !PT ;  /* 0x8000000003102812 */ /* 0x000fe200078e4800 */
[----:B------:R-:W-:Y:S06]  /*08b0*/  @P2 BRA `(.L_x_48) ;  /* 0x0000000400302947 */ /* 0x000fec0003800000 */
[----:B------:R-:W-:-:S04]  /*08c0*/  SEL R17, RZ, 0x1, P0 ;  /* 0x00000001ff117807 */ /* 0x000fc80000000000 */
[----:B------:R-:W-:-:S13]  /*08d0*/  LOP3.LUT P0, RZ, R17, R14, RZ, 0xfc, !PT ;  /* 0x0000000e11ff7212 */ /* 0x000fda000780fcff */
[----:B------:R-:W-:Y:S01]  /*08e0*/  @P0 LOP3.LUT R16, R3, 0x80000000, R0, 0x48, !PT ;  /* 0x8000000003100812 */ /* 0x000fe200078e4800 */
[----:B------:R-:W-:Y:S05]  /*08f0*/  @P0 BREAK.RELIABLE B3 ;  /* 0x0000000000030942 */ /* 0x000fea0003800100 */
[----:B------:R-:W-:Y:S01]  /*0900*/  @P0 LOP3.LUT R16, R16, 0x7f800000, RZ, 0xfc, !PT ;  /* 0x7f80000010100812 */ /* 0x000fe200078efcff */
[----:B------:R-:W-:Y:S06]  /*0910*/  @P0 BRA `(.L_x_48) ;  /* 0x0000000400180947 */ /* 0x000fec0003800000 */
[----:B------:R-:W-:Y:S01]  /*0920*/  ISETP.GE.AND P2, PT, R13, RZ, PT ;  /* 0x000000ff0d00720c */ /* 0x000fe20003f46270 */
[----:B------:R-:W-:Y:S01]  /*0930*/  BSSY.RECONVERGENT B4, `(.L_x_51) ;  /* 0x0000008000047945 */ /* 0x000fe20003800200 */
[----:B------:R-:W-:-:S13]  /*0940*/  ISETP.GE.AND P0, PT, R12, RZ, PT ;  /* 0x000000ff0c00720c */ /* 0x000fda0003f06270 */
[----:B------:R-:W-:Y:S02]  /*0950*/  @!P0 IMAD.MOV.U32 R14, RZ, RZ, -0x40 ;  /* 0xffffffc0ff0e8424 */ /* 0x000fe400078e00ff */
[----:B------:R-:W-:Y:S01]  /*0960*/  @!P0 FFMA R0, R0, 1.84467440737095516160e+19, RZ ;  /* 0x5f80000000008823 */ /* 0x000fe200000000ff */
[----:B------:R-:W-:Y:S01]  /*0970*/  @P0 IMAD.MOV.U32 R14, RZ, RZ, RZ ;  /* 0x000000ffff0e0224 */ /* 0x000fe200078e00ff */
[----:B------:R-:W-:Y:S06]  /*0980*/  @P2 BRA `(.L_x_52) ;  /* 0x0000000000082947 */ /* 0x000fec0003800000 */
[----:B------:R-:W-:Y:S01]  /*0990*/  FFMA R15, R3, 1.84467440737095516160e+19, RZ ;  /* 0x5f800000030f7823 */ /* 0x000fe200000000ff */
[----:B------:R-:W-:-:S07]  /*09a0*/  VIADD R14, R14, 0x40 ;  /* 0x000000400e0e7836 */ /* 0x000fce0000000000 */
.L_x_52:
[----:B------:R-:W-:Y:S05]  /*09b0*/  BSYNC.RECONVERGENT B4 ;  /* 0x0000000000047941 */ /* 0x000fea0003800200 */
.L_x_51:
[----:B------:R-:W-:Y:S05]  /*09c0*/  BRA `(.L_x_53) ;  /* 0x0000000000047947 */ /* 0x000fea0003800000 */
.L_x_47:
[----:B------:R-:W-:-:S07]  /*09d0*/  IMAD.MOV.U32 R14, RZ, RZ, RZ ;  /* 0x000000ffff0e7224 */ /* 0x000fce00078e00ff */
.L_x_53:
[----:B------:R-:W-:Y:S05]  /*09e0*/  BSYNC.RELIABLE B3 ;  /* 0x0000000000037941 */ /* 0x000fea0003800100 */
.L_x_46:
[----:B------:R-:W-:Y:S02]  /*09f0*/  VIADD R16, R13, 0xffffff82 ;  /* 0xffffff820d107836 */ /* 0x000fe40000000000 */
[----:B------:R-:W-:Y:S02]  /*0a00*/  VIADD R17, R12, 0xffffff82 ;  /* 0xffffff820c117836 */ /* 0x000fe40000000000 */
[----:B------:R-:W-:Y:S02]  /*0a10*/  IMAD R19, R16, -0x800000, R15 ;  /* 0xff80000010137824 */ /* 0x000fe400078e020f */
[----:B------:R-:W-:Y:S02]  /*0a20*/  IMAD R0, R17, -0x800000, R0 ;  /* 0xff80000011007824 */ /* 0x000fe400078e0200 */
[----:B------:R-:W0:Y:S01]  /*0a30*/  MUFU.RCP R15, R19 ;  /* 0x00000013000f7308 */ /* 0x000e220000001000 */
[----:B------:R-:W-:Y:S01]  /*0a40*/  FADD.FTZ R17, -R19, -RZ ;  /* 0x800000ff13117221 */ /* 0x000fe20000010100 */
[----:B0-----:R-:W-:-:S04]  /*0a50*/  FFMA R16, R0, R15, RZ ;  /* 0x0000000f00107223 */ /* 0x001fc800000000ff */
[----:B------:R-:W-:-:S04]  /*0a60*/  FFMA R18, R17, R16, R0 ;  /* 0x0000001011127223 */ /* 0x000fc80000000000 */
[----:B------:R-:W-:-:S04]  /*0a70*/  FFMA R16, R15, R18, R16 ;  /* 0x000000120f107223 */ /* 0x000fc80000000010 */
[----:B------:R-:W-:-:S04]  /*0a80*/  FFMA R17, R17, R16, R0 ;  /* 0x0000001011117223 */ /* 0x000fc80000000000 */
[----:B------:R-:W-:-:S04]  /*0a90*/  FFMA.RM R0, R15, R17, R16 ;  /* 0x000000110f007223 */ /* 0x000fc80000004010 */
[----:B------:R-:W-:-:S05]  /*0aa0*/  IMAD.SHL.U32 R18, R0, 0x2, RZ ;  /* 0x0000000200127824 */ /* 0x000fca00078e00ff */
[----:B------:R-:W-:-:S04]  /*0ab0*/  SHF.R.U32.HI R18, RZ, 0x18, R18 ;  /* 0x00000018ff127819 */ /* 0x000fc80000011612 */
[----:B------:R-:W-:-:S05]  /*0ac0*/  IADD3 R13, PT, PT, R18, R12, -R13 ;  /* 0x0000000c120d7210 */ /* 0x000fca0007ffe80d */
[----:B------:R-:W-:-:S04]  /*0ad0*/  IMAD.IADD R13, R13, 0x1, R14 ;  /* 0x000000010d0d7824 */ /* 0x000fc800078e020e */
[----:B------:R-:W-:-:S05]  /*0ae0*/  VIADD R12, R13, 0xffffffff ;  /* 0xffffffff0d0c7836 */ /* 0x000fca0000000000 */
[----:B------:R-:W-:-:S13]  /*0af0*/  ISETP.GT.U32.AND P0, PT, R12, 0xfd, PT ;  /* 0x000000fd0c00780c */ /* 0x000fda0003f04070 */
[----:B------:R-:W-:-:S04]  /*0b00*/  @!P0 IMAD.IADD R19, R13, 0x1, -R18 ;  /* 0x000000010d138824 */ /* 0x000fc800078e0a12 */
[----:B------:R-:W-:Y:S01]  /*0b10*/  @!P0 IMAD R12, R19, 0x800000, R0 ;  /* 0x00800000130c8824 */ /* 0x000fe200078e0200 */
[----:B------:R-:W-:Y:S06]  /*0b20*/  @!P0 BRA `(.L_x_54) ;  /* 0x0000000000908947 */ /* 0x000fec0003800000 */
[----:B------:R-:W-:Y:S01]  /*0b30*/  ISETP.GT.AND P2, PT, R13, 0xfe, PT ;  /* 0x000000fe0d00780c */ /* 0x000fe20003f44270 */
[----:B------:R-:W-:Y:S01]  /*0b40*/  IMAD.MOV.U32 R14, RZ, RZ, R0 ;  /* 0x000000ffff0e7224 */ /* 0x000fe200078e0000 */
[----:B------:R-:W-:-:S11]  /*0b50*/  LOP3.LUT R12, R0, 0x80000000, RZ, 0xc0, !PT ;  /* 0x80000000000c7812 */ /* 0x000fd600078ec0ff */
[----:B------:R-:W-:Y:S01]  /*0b60*/  @P2 IMAD.MOV.U32 R18, RZ, RZ, 0x7f800000 ;  /* 0x7f800000ff122424 */ /* 0x000fe200078e00ff */
[----:B------:R-:W-:-:S04]  /*0b70*/  @P2 ISETP.NE.AND P0, PT, R12, RZ, PT ;  /* 0x000000ff0c00220c */ /* 0x000fc80003f05270 */
[----:B------:R-:W-:Y:S01]  /*0b80*/  @P2 SEL R14, R18, 0x7f7fffff, P0 ;  /* 0x7f7fffff120e2807 */ /* 0x000fe20000000000 */
[----:B------:R-:W-:Y:S08]  /*0b90*/  @P2 BRA `(.L_x_55) ;  /* 0x0000000000702947 */ /* 0x000ff00003800000 */
[----:B------:R-:W-:-:S13]  /*0ba0*/  ISETP.GT.AND P0, PT, R13, RZ, PT ;  /* 0x000000ff0d00720c */ /* 0x000fda0003f04270 */
[----:B------:R-:W-:Y:S05]  /*0bb0*/  @P0 BRA `(.L_x_55) ;  /* 0x0000000000680947 */ /* 0x000fea0003800000 */
[----:B------:R-:W-:-:S13]  /*0bc0*/  ISETP.GE.AND P0, PT, R13, -0x18, PT ;  /* 0xffffffe80d00780c */ /* 0x000fda0003f06270 */
[----:B------:R-:W-:-:S04]  /*0bd0*/  @!P0 ISETP.NE.AND P2, PT, R12, RZ, PT ;  /* 0x000000ff0c00820c */ /* 0x000fc80003f45270 */
[----:B------:R-:W-:-:S05]  /*0be0*/  @!P0 SEL R14, RZ, 0xffffffff, !P2 ;  /* 0xffffffffff0e8807 */ /* 0x000fca0005000000 */
[----:B------:R-:W-:Y:S01]  /*0bf0*/  @!P0 IMAD.MOV R14, RZ, RZ, -R14 ;  /* 0x000000ffff0e8224 */ /* 0x000fe200078e0a0e */
[----:B------:R-:W-:Y:S06]  /*0c00*/  @!P0 BRA `(.L_x_55) ;  /* 0x0000000000548947 */ /* 0x000fec0003800000 */
[----:B------:R-:W-:Y:S01]  /*0c10*/  ISETP.NE.AND P2, PT, R13, 0x1, PT ;  /* 0x000000010d00780c */ /* 0x000fe20003f45270 */
[CCC-:B------:R-:W-:Y:S01]  /*0c20*/  FFMA.RZ R14, R15.reuse, R17.reuse, R16.reuse ;  /* 0x000000110f0e7223 */ /* 0x1c0fe2000000c010 */
[----:B------:R-:W-:-:S04]  /*0c30*/  FFMA.RP R15, R15, R17, R16 ;  /* 0x000000110f0f7223 */ /* 0x000fc80000008010 */
[----:B------:R-:W-:Y:S02]  /*0c40*/  LOP3.LUT R14, R14, 0x7fffff, RZ, 0xc0, !PT ;  /* 0x007fffff0e0e7812 */ /* 0x000fe400078ec0ff */
[----:B------:R-:W-:Y:S02]  /*0c50*/  FSETP.NEU.FTZ.AND P0, PT, R0, R15, PT ;  /* 0x0000000f0000720b */ /* 0x000fe40003f1d000 */
[----:B------:R-:W-:Y:S02]  /*0c60*/  LOP3.LUT R14, R14, 0x800000, RZ, 0xfc, !PT ;  /* 0x008000000e0e7812 */ /* 0x000fe400078efcff */
[----:B------:R-:W-:Y:S01]  /*0c70*/  SEL R0, RZ, 0xffffffff, !P0 ;  /* 0xffffffffff007807 */ /* 0x000fe20004000000 */
[C---:B------:R-:W-:Y:S01]  /*0c80*/  @P2 VIADD R17, R13.reuse, 0x1f ;  /* 0x0000001f0d112836 */ /* 0x040fe20000000000 */
[----:B------:R-:W-:-:S03]  /*0c90*/  @P2 IADD3 R13, PT, PT, -R13, 0x1, RZ ;  /* 0x000000010d0d2810 */ /* 0x000fc60007ffe1ff */
[----:B------:R-:W-:Y:S01]  /*0ca0*/  IMAD.MOV R0, RZ, RZ, -R0 ;  /* 0x000000ffff007224 */ /* 0x000fe200078e0a00 */
[----:B------:R-:W-:Y:S02]  /*0cb0*/  @P2 SHF.L.U32 R17, R14, R17, RZ ;  /* 0x000000110e112219 */ /* 0x000fe400000006ff */
[----:B------:R-:W-:Y:S02]  /*0cc0*/  @P2 SHF.R.U32.HI R14, RZ, R13, R14 ;  /* 0x0000000dff0e2219 */ /* 0x000fe4000001160e */
[----:B------:R-:W-:-:S04]  /*0cd0*/  @P2 ISETP.NE.U32.AND P0, PT, R17, RZ, PT ;  /* 0x000000ff1100220c */ /* 0x000fc80003f05070 */
[----:B------:R-:W-:-:S04]  /*0ce0*/  @P2 SEL R15, RZ, 0x1, !P0 ;  /* 0x00000001ff0f2807 */ /* 0x000fc80004000000 */
[----:B------:R-:W-:-:S04]  /*0cf0*/  @P2 LOP3.LUT R0, R0, R15, RZ, 0xfc, !PT ;  /* 0x0000000f00002212 */ /* 0x000fc800078efcff */
[----:B------:R-:W-:-:S04]  /*0d00*/  ISETP.NE.AND P0, PT, R0, RZ, PT ;  /* 0x000000ff0000720c */ /* 0x000fc80003f05270 */
[----:B------:R-:W-:-:S04]  /*0d10*/  ISETP.NE.AND P0, PT, R12, RZ, P0 ;  /* 0x000000ff0c00720c */ /* 0x000fc80000705270 */
[----:B------:R-:W-:-:S05]  /*0d20*/  SEL R0, RZ, 0x1, !P0 ;  /* 0x00000001ff007807 */ /* 0x000fca0004000000 */
[----:B------:R-:W-:-:S05]  /*0d30*/  IMAD.MOV R0, RZ, RZ, -R0 ;  /* 0x000000ffff007224 */ /* 0x000fca00078e0a00 */
[----:B------:R-:W-:-:S13]  /*0d40*/  ISETP.GE.AND P0, PT, R0, RZ, PT ;  /* 0x000000ff0000720c */ /* 0x000fda0003f06270 */
[----:B------:R-:W-:-:S07]  /*0d50*/  @!P0 VIADD R14, R14, 0x1 ;  /* 0x000000010e0e8836 */ /* 0x000fce0000000000 */
.L_x_55:
[----:B------:R-:W-:-:S07]  /*0d60*/  LOP3.LUT R12, R12, R14, RZ, 0xfc, !PT ;  /* 0x0000000e0c0c7212 */ /* 0x000fce00078efcff */
.L_x_54:
[----:B------:R-:W-:-:S07]  /*0d70*/  IMAD.MOV.U32 R16, RZ, RZ, R12 ;  /* 0x000000ffff107224 */ /* 0x000fce00078e000c */
.L_x_48:
[----:B------:R-:W-:Y:S05]  /*0d80*/  BSYNC.RECONVERGENT B2 ;  /* 0x0000000000027941 */ /* 0x000fea0003800200 */
.L_x_45:
[----:B------:R-:W-:Y:S02]  /*0d90*/  IMAD.MOV.U32 R12, RZ, RZ, R10 ;  /* 0x000000ffff0c7224 */ /* 0x000fe400078e000a */
[----:B------:R-:W-:-:S04]  /*0da0*/  IMAD.MOV.U32 R13, RZ, RZ, 0x0 ;  /* 0x00000000ff0d7424 */ /* 0x000fc800078e00ff */
[----:B0-----:R-:W-:Y:S05]  /*0db0*/  RET.REL.NODEC R12 `(_Z20cu_mat_scalar_dividePddi) ;  /* 0xfffffff00c907950 */ /* 0x001fea0003c3ffff */
.L_x_56:
        /* <DEDUP_REMOVED lines=12> */
.L_x_86:


//--------------------- .text._Z22cu_mat_scalar_multiplyPddi --------------------------
	.section	.text._Z22cu_mat_scalar_multiplyPddi,"ax",@progbits
	.align	128
        .global         _Z22cu_mat_scalar_multiplyPddi
        .type           _Z22cu_mat_scalar_multiplyPddi,@function
        .size           _Z22cu_mat_scalar_multiplyPddi,(.L_x_91 - _Z22cu_mat_scalar_multiplyPddi)
        .other          _Z22cu_mat_scalar_multiplyPddi,@"STO_CUDA_ENTRY STV_DEFAULT"
_Z22cu_mat_scalar_multiplyPddi:
.text._Z22cu_mat_scalar_multiplyPddi:
        /* <DEDUP_REMOVED lines=17> */
[----:B------:R-:W-:Y:S01]  /*0110*/  VIMNMX R7, PT, PT, R4, UR6, !PT ;  /* 0x0000000604077c48 */ /* 0x000fe2000ffe0100 */
[----:B------:R-:W2:Y:S01]  /*0120*/  LDCU.64 UR4, c[0x0][0x358] ;  /* 0x00006b00ff0477ac */ /* 0x000ea20008000a00 */
[----:B------:R-:W-:-:S04]  /*0130*/  SEL R6, RZ, 0x1, P0 ;  /* 0x00000001ff067807 */ /* 0x000fc80000000000 */
[----:B------:R-:W-:Y:S01]  /*0140*/  IADD3 R7, PT, PT, R7, -R4, -R6 ;  /* 0x8000000407077210 */ /* 0x000fe20007ffe806 */
[----:B0-----:R-:W0:Y:S02]  /*0150*/  MUFU.RCP R8, R8 ;  /* 0x0000000800087308 */ /* 0x001e240000001000 */
[----:B0-----:R-:W-:-:S06]  /*0160*/  IADD3 R2, PT, PT, R8, 0xffffffe, RZ ;  /* 0x0ffffffe08027810 */ /* 0x001fcc0007ffe0ff */
[----:B------:R0:W3:Y:S02]  /*0170*/  F2I.FTZ.U32.TRUNC.NTZ R3, R2 ;  /* 0x0000000200037305 */ /* 0x0000e4000021f000 */
[----:B0-----:R-:W-:Y:S02]  /*0180*/  IMAD.MOV.U32 R2, RZ, RZ, RZ ;  /* 0x000000ffff027224 */ /* 0x001fe400078e00ff */
[----:B---3--:R-:W-:-:S04]  /*0190*/  IMAD R9, R9, R3, RZ ;  /* 0x0000000309097224 */ /* 0x008fc800078e02ff */
        /* <DEDUP_REMOVED lines=8> */
[----:B------:R-:W-:-:S13]  /*0220*/  ISETP.GE.U32.AND P1, PT, R7, R0, PT ;  /* 0x000000000700720c */ /* 0x000fda0003f26070 */
[----:B------:R-:W-:Y:S01]  /*0230*/  @P1 VIADD R9, R9, 0x1 ;  /* 0x0000000109091836 */ /* 0x000fe20000000000 */
[----:B------:R-:W-:-:S04]  /*0240*/  @!P2 LOP3.LUT R9, RZ, R0, RZ, 0x33, !PT ;  /* 0x00000000ff09a212 */ /* 0x000fc800078e33ff */
[----:B------:R-:W-:-:S04]  /*0250*/  IADD3 R6, PT, PT, R6, R9, RZ ;  /* 0x0000000906067210 */ /* 0x000fc80007ffe0ff */
[C---:B------:R-:W-:Y:S02]  /*0260*/  LOP3.LUT R4, R6.reuse, 0x3, RZ, 0xc0, !PT ;  /* 0x0000000306047812 */ /* 0x040fe400078ec0ff */
[----:B------:R-:W-:Y:S02]  /*0270*/  ISETP.GE.U32.AND P1, PT, R6, 0x3, PT ;  /* 0x000000030600780c */ /* 0x000fe40003f26070 */
[----:B------:R-:W-:Y:S02]  /*0280*/  ISETP.NE.AND P0, PT, R4, 0x3, PT ;  /* 0x000000030400780c */ /* 0x000fe40003f05270 */
[----:B-1----:R-:W1:Y:S11]  /*0290*/  F2F.F32.F64 R4, UR8 ;  /* 0x0000000800047d10 */ /* 0x002e760008301000 */
[----:B0-2---:R-:W-:Y:S05]  /*02a0*/  @!P0 BRA `(.L_x_58) ;  /* 0x0000000000388947 */ /* 0x005fea0003800000 */
[----:B------:R-:W0:Y:S01]  /*02b0*/  LDC.64 R12, c[0x0][0x380] ;  /* 0x0000e000ff0c7b82 */ /* 0x000e220000000a00 */
[----:B------:R-:W-:-:S05]  /*02c0*/  VIADD R6, R6, 0x1 ;  /* 0x0000000106067836 */ /* 0x000fca0000000000 */
[----:B------:R-:W-:-:S04]  /*02d0*/  LOP3.LUT R6, R6, 0x3, RZ, 0xc0, !PT ;  /* 0x0000000306067812 */ /* 0x000fc800078ec0ff */
[----:B------:R-:W-:-:S07]  /*02e0*/  IADD3 R14, PT, PT, -R6, RZ, RZ ;  /* 0x000000ff060e7210 */ /* 0x000fce0007ffe1ff */
.L_x_59:
[----:B0-2---:R-:W-:-:S05]  /*02f0*/  IMAD.WIDE R6, R5, 0x8, R12 ;  /* 0x0000000805067825 */ /* 0x005fca00078e020c */
[----:B------:R-:W2:Y:S01]  /*0300*/  LDG.E.64 R8, desc[UR4][R6.64] ;  /* 0x0000000406087981 */ /* 0x000ea2000c1e1b00 */
[----:B------:R-:W-:Y:S01]  /*0310*/  VIADD R14, R14, 0x1 ;  /* 0x000000010e0e7836 */ /* 0x000fe20000000000 */
[----:B------:R-:W-:-:S04]  /*0320*/  IADD3 R5, PT, PT, R0, R5, RZ ;  /* 0x0000000500057210 */ /* 0x000fc80007ffe0ff */
[----:B------:R-:W-:Y:S01]  /*0330*/  ISETP.NE.AND P0, PT, R14, RZ, PT ;  /* 0x000000ff0e00720c */ /* 0x000fe20003f05270 */
[----:B--2---:R-:W1:Y:S02]  /*0340*/  F2F.F32.F64 R9, R8 ;  /* 0x0000000800097310 */ /* 0x004e640000301000 */
[----:B-1----:R-:W-:-:S06]  /*0350*/  FMUL.RM R10, R4, R9 ;  /* 0x00000009040a7220 */ /* 0x002fcc0000404000 */
[----:B------:R-:W0:Y:S02]  /*0360*/  F2F.F64.F32 R10, R10 ;  /* 0x0000000a000a7310 */ /* 0x000e240000201800 */
[----:B0-----:R2:W-:Y:S02]  /*0370*/  STG.E.64 desc[UR4][R6.64], R10 ;  /* 0x0000000a06007986 */ /* 0x0015e4000c101b04 */
[----:B------:R-:W-:Y:S05]  /*0380*/  @P0 BRA `(.L_x_59) ;  /* 0xfffffffc00d80947 */ /* 0x000fea000383ffff */
.L_x_58:
[----:B------:R-:W-:Y:S05]  /*0390*/  BSYNC.RECONVERGENT B0 ;  /* 0x0000000000007941 */ /* 0x000fea0003800200 */
.L_x_57:
[----:B------:R-:W-:Y:S05]  /*03a0*/  @!P1 EXIT ;  /* 0x000000000000994d */ /* 0x000fea0003800000 */
.L_x_60:
[----:B---3--:R-:W-:-:S05]  /*03b0*/  IMAD.WIDE R20, R5, 0x8, R2 ;  /* 0x0000000805147825 */ /* 0x008fca00078e0202 */
[----:B--2---:R-:W2:Y:S01]  /*03c0*/  LDG.E.64 R6, desc[UR4][R20.64] ;  /* 0x0000000414067981 */ /* 0x004ea2000c1e1b00 */
[----:B------:R-:W-:Y:S01]  /*03d0*/  IMAD.WIDE R10, R0, 0x8, R20 ;  /* 0x00000008000a7825 */ /* 0x000fe200078e0214 */
[----:B--2---:R-:W1:Y:S03]  /*03e0*/  F2F.F32.F64 R7, R6 ;  /* 0x0000000600077310 */ /* 0x004e660000301000 */
[----:B-1----:R-:W-:-:S06]  /*03f0*/  FMUL.RM R8, R4, R7 ;  /* 0x0000000704087220 */ /* 0x002fcc0000404000 */
[----:B------:R-:W0:Y:S02]  /*0400*/  F2F.F64.F32 R8, R8 ;  /* 0x0000000800087310 */ /* 0x000e240000201800 */
[----:B0-----:R0:W-:Y:S04]  /*0410*/  STG.E.64 desc[UR4][R20.64], R8 ;  /* 0x0000000814007986 */ /* 0x0011e8000c101b04 */
[----:B------:R-:W2:Y:S01]  /*0420*/  LDG.E.64 R12, desc[UR4][R10.64] ;  /* 0x000000040a0c7981 */ /* 0x000ea2000c1e1b00 */
[----:B------:R-:W-:Y:S01]  /*0430*/  IMAD.WIDE R16, R0, 0x8, R10 ;  /* 0x0000000800107825 */ /* 0x000fe200078e020a */
[----:B--2---:R-:W1:Y:S03]  /*0440*/  F2F.F32.F64 R13, R12 ;  /* 0x0000000c000d7310 */ /* 0x004e660000301000 */
[----:B-1----:R-:W-:-:S06]  /*0450*/  FMUL.RM R14, R4, R13 ;  /* 0x0000000d040e7220 */ /* 0x002fcc0000404000 */
[----:B------:R-:W1:Y:S02]  /*0460*/  F2F.F64.F32 R14, R14 ;  /* 0x0000000e000e7310 */ /* 0x000e640000201800 */
[----:B-1----:R3:W-:Y:S04]  /*0470*/  STG.E.64 desc[UR4][R10.64], R14 ;  /* 0x0000000e0a007986 */ /* 0x0027e8000c101b04 */
[----:B------:R-:W2:Y:S01]  /*0480*/  LDG.E.64 R6, desc[UR4][R16.64] ;  /* 0x0000000410067981 */ /* 0x000ea2000c1e1b00 */
[----:B0-----:R-:W-:Y:S01]  /*0490*/  IMAD.WIDE R8, R0, 0x8, R16 ;  /* 0x0000000800087825 */ /* 0x001fe200078e0210 */
[----:B--2---:R-:W0:Y:S03]  /*04a0*/  F2F.F32.F64 R7, R6 ;  /* 0x0000000600077310 */ /* 0x004e260000301000 */
[----:B0-----:R-:W-:-:S06]  /*04b0*/  FMUL.RM R18, R4, R7 ;  /* 0x0000000704127220 */ /* 0x001fcc0000404000 */
[----:B------:R-:W0:Y:S02]  /*04c0*/  F2F.F64.F32 R18, R18 ;  /* 0x0000001200127310 */ /* 0x000e240000201800 */
[----:B0-----:R3:W-:Y:S04]  /*04d0*/  STG.E.64 desc[UR4][R16.64], R18 ;  /* 0x0000001210007986 */ /* 0x0017e8000c101b04 */
[----:B------:R-:W2:Y:S01]  /*04e0*/  LDG.E.64 R12, desc[UR4][R8.64] ;  /* 0x00000004080c7981 */ /* 0x000ea2000c1e1b00 */
[----:B------:R-:W-:-:S04]  /*04f0*/  LEA R5, R0, R5, 0x2 ;  /* 0x0000000500057211 */ /* 0x000fc800078e10ff */
[----:B------:R-:W-:Y:S01]  /*0500*/  ISETP.GE.AND P0, PT, R5, UR6, PT ;  /* 0x0000000605007c0c */ /* 0x000fe2000bf06270 */
[----:B--2---:R-:W0:Y:S02]  /*0510*/  F2F.F32.F64 R13, R12 ;  /* 0x0000000c000d7310 */ /* 0x004e240000301000 */
[----:B0-----:R-:W-:-:S06]  /*0520*/  FMUL.RM R20, R4, R13 ;  /* 0x0000000d04147220 */ /* 0x001fcc0000404000 */
[----:B------:R-:W0:Y:S02]  /*0530*/  F2F.F64.F32 R20, R20 ;  /* 0x0000001400147310 */ /* 0x000e240000201800 */
[----:B0-----:R3:W-:Y:S02]  /*0540*/  STG.E.64 desc[UR4][R8.64], R20 ;  /* 0x0000001408007986 */ /* 0x0017e4000c101b04 */
[----:B------:R-:W-:Y:S05]  /*0550*/  @!P0 BRA `(.L_x_60) ;  /* 0xfffffffc00948947 */ /* 0x000fea000383ffff */
[----:B------:R-:W-:Y:S05]  /*0560*/  EXIT ;  /* 0x000000000000794d */ /* 0x000fea0003800000 */
.L_x_61:
        /* <DEDUP_REMOVED lines=9> */
.L_x_91:


//--------------------- .text._Z22cu_mat_scalar_additionPddi --------------------------
	.section	.text._Z22cu_mat_scalar_additionPddi,"ax",@progbits
	.align	128
        .global         _Z22cu_mat_scalar_additionPddi
        .type           _Z22cu_mat_scalar_additionPddi,@function
        .size           _Z22cu_mat_scalar_additionPddi,(.L_x_92 - _Z22cu_mat_scalar_additionPddi)
        .other          _Z22cu_mat_scalar_additionPddi,@"STO_CUDA_ENTRY STV_DEFAULT"
_Z22cu_mat_scalar_additionPddi:
.text._Z22cu_mat_scalar_additionPddi:
        /* <DEDUP_REMOVED lines=47> */
.L_x_64:
[----:B0-2---:R-:W-:-:S05]  /*02f0*/  IMAD.WIDE R6, R5, 0x8, R12 ;  /* 0x0000000805067825 */ /* 0x005fca00078e020c */
[----:B------:R-:W2:Y:S01]  /*0300*/  LDG.E.64 R8, desc[UR4][R6.64] ;  /* 0x0000000406087981 */ /* 0x000ea2000c1e1b00 */
[----:B------:R-:W-:Y:S01]  /*0310*/  VIADD R14, R14, 0x1 ;  /* 0x000000010e0e7836 */ /* 0x000fe20000000000 */
[----:B------:R-:W-:-:S04]  /*0320*/  IADD3 R5, PT, PT, R0, R5, RZ ;  /* 0x0000000500057210 */ /* 0x000fc80007ffe0ff */
[----:B------:R-:W-:Y:S01]  /*0330*/  ISETP.NE.AND P0, PT, R14, RZ, PT ;  /* 0x000000ff0e00720c */ /* 0x000fe20003f05270 */
[----:B--2---:R-:W1:Y:S02]  /*0340*/  F2F.F32.F64 R9, R8 ;  /* 0x0000000800097310 */ /* 0x004e640000301000 */
[----:B-1----:R-:W-:-:S06]  /*0350*/  FADD.RM R10, R4, R9 ;  /* 0x00000009040a7221 */ /* 0x002fcc0000004000 */
[----:B------:R-:W0:Y:S02]  /*0360*/  F2F.F64.F32 R10, R10 ;  /* 0x0000000a000a7310 */ /* 0x000e240000201800 */
[----:B0-----:R2:W-:Y:S02]  /*0370*/  STG.E.64 desc[UR4][R6.64], R10 ;  /* 0x0000000a06007986 */ /* 0x0015e4000c101b04 */
[----:B------:R-:W-:Y:S05]  /*0380*/  @P0 BRA `(.L_x_64) ;  /* 0xfffffffc00d80947 */ /* 0x000fea000383ffff */
.L_x_63:
[----:B------:R-:W-:Y:S05]  /*0390*/  BSYNC.RECONVERGENT B0 ;  /* 0x0000000000007941 */ /* 0x000fea0003800200 */
.L_x_62:
[----:B------:R-:W-:Y:S05]  /*03a0*/  @!P1 EXIT ;  /* 0x000000000000994d */ /* 0x000fea0003800000 */
.L_x_65:
[----:B---3--:R-:W-:-:S05]  /*03b0*/  IMAD.WIDE R20, R5, 0x8, R2 ;  /* 0x0000000805147825 */ /* 0x008fca00078e0202 */
[----:B--2---:R-:W2:Y:S01]  /*03c0*/  LDG.E.64 R6, desc[UR4][R20.64] ;  /* 0x0000000414067981 */ /* 0x004ea2000c1e1b00 */
[----:B------:R-:W-:Y:S01]  /*03d0*/  IMAD.WIDE R10, R0, 0x8, R20 ;  /* 0x00000008000a7825 */ /* 0x000fe200078e0214 */
[----:B--2---:R-:W1:Y:S03]  /*03e0*/  F2F.F32.F64 R7, R6 ;  /* 0x0000000600077310 */ /* 0x004e660000301000 */
[----:B-1----:R-:W-:-:S06]  /*03f0*/  FADD.RM R8, R4, R7 ;  /* 0x0000000704087221 */ /* 0x002fcc0000004000 */
[----:B------:R-:W0:Y:S02]  /*0400*/  F2F.F64.F32 R8, R8 ;  /* 0x0000000800087310 */ /* 0x000e240000201800 */
[----:B0-----:R0:W-:Y:S04]  /*0410*/  STG.E.64 desc[UR4][R20.64], R8 ;  /* 0x0000000814007986 */ /* 0x0011e8000c101b04 */
[----:B------:R-:W2:Y:S01]  /*0420*/  LDG.E.64 R12, desc[UR4][R10.64] ;  /* 0x000000040a0c7981 */ /* 0x000ea2000c1e1b00 */
[----:B------:R-:W-:Y:S01]  /*0430*/  IMAD.WIDE R16, R0, 0x8, R10 ;  /* 0x0000000800107825 */ /* 0x000fe200078e020a */
[----:B--2---:R-:W1:Y:S03]  /*0440*/  F2F.F32.F64 R13, R12 ;  /* 0x0000000c000d7310 */ /* 0x004e660000301000 */
[----:B-1----:R-:W-:-:S06]  /*0450*/  FADD.RM R14, R4, R13 ;  /* 0x0000000d040e7221 */ /* 0x002fcc0000004000 */
[----:B------:R-:W1:Y:S02]  /*0460*/  F2F.F64.F32 R14, R14 ;  /* 0x0000000e000e7310 */ /* 0x000e640000201800 */
[----:B-1----:R3:W-:Y:S04]  /*0470*/  STG.E.64 desc[UR4][R10.64], R14 ;  /* 0x0000000e0a007986 */ /* 0x0027e8000c101b04 */
[----:B------:R-:W2:Y:S01]  /*0480*/  LDG.E.64 R6, desc[UR4][R16.64] ;  /* 0x0000000410067981 */ /* 0x000ea2000c1e1b00 */
[----:B0-----:R-:W-:Y:S01]  /*0490*/  IMAD.WIDE R8, R0, 0x8, R16 ;  /* 0x0000000800087825 */ /* 0x001fe200078e0210 */
[----:B--2---:R-:W0:Y:S03]  /*04a0*/  F2F.F32.F64 R7, R6 ;  /* 0x0000000600077310 */ /* 0x004e260000301000 */
[----:B0-----:R-:W-:-:S06]  /*04b0*/  FADD.RM R18, R4, R7 ;  /* 0x0000000704127221 */ /* 0x001fcc0000004000 */
[----:B------:R-:W0:Y:S02]  /*04c0*/  F2F.F64.F32 R18, R18 ;  /* 0x0000001200127310 */ /* 0x000e240000201800 */
[----:B0-----:R3:W-:Y:S04]  /*04d0*/  STG.E.64 desc[UR4][R16.64], R18 ;  /* 0x0000001210007986 */ /* 0x0017e8000c101b04 */
[----:B------:R-:W2:Y:S01]  /*04e0*/  LDG.E.64 R12, desc[UR4][R8.64] ;  /* 0x00000004080c7981 */ /* 0x000ea2000c1e1b00 */
[----:B------:R-:W-:-:S04]  /*04f0*/  LEA R5, R0, R5, 0x2 ;  /* 0x0000000500057211 */ /* 0x000fc800078e10ff */
[----:B------:R-:W-:Y:S01]  /*0500*/  ISETP.GE.AND P0, PT, R5, UR6, PT ;  /* 0x0000000605007c0c */ /* 0x000fe2000bf06270 */
[----:B--2---:R-:W0:Y:S02]  /*0510*/  F2F.F32.F64 R13, R12 ;  /* 0x0000000c000d7310 */ /* 0x004e240000301000 */
[----:B0-----:R-:W-:-:S06]  /*0520*/  FADD.RM R20, R4, R13 ;  /* 0x0000000d04147221 */ /* 0x001fcc0000004000 */
[----:B------:R-:W0:Y:S02]  /*0530*/  F2F.F64.F32 R20, R20 ;  /* 0x0000001400147310 */ /* 0x000e240000201800 */
[----:B0-----:R3:W-:Y:S02]  /*0540*/  STG.E.64 desc[UR4][R8.64], R20 ;  /* 0x0000001408007986 */ /* 0x0017e4000c101b04 */
[----:B------:R-:W-:Y:S05]  /*0550*/  @!P0 BRA `(.L_x_65) ;  /* 0xfffffffc00948947 */ /* 0x000fea000383ffff */
[----:B------:R-:W-:Y:S05]  /*0560*/  EXIT ;  /* 0x000000000000794d */ /* 0x000fea0003800000 */
.L_x_66:
        /* <DEDUP_REMOVED lines=9> */
.L_x_92:


//--------------------- .text._Z10cu_sigmoidPdS_i --------------------------
	.section	.text._Z10cu_sigmoidPdS_i,"ax",@progbits
	.align	128
        .global         _Z10cu_sigmoidPdS_i
        .type           _Z10cu_sigmoidPdS_i,@function
        .size           _Z10cu_sigmoidPdS_i,(.L_x_93 - _Z10cu_sigmoidPdS_i)
        .other          _Z10cu_sigmoidPdS_i,@"STO_CUDA_ENTRY STV_DEFAULT"
_Z10cu_sigmoidPdS_i:
.text._Z10cu_sigmoidPdS_i:
        /* <DEDUP_REMOVED lines=47> */
.L_x_69:
[----:B0--3--:R-:W-:-:S06]  /*02f0*/  IMAD.WIDE R12, R7, 0x8, R8 ;  /* 0x00000008070c7825 */ /* 0x009fcc00078e0208 */
[----:B------:R-:W3:Y:S01]  /*0300*/  LDG.E.64 R12, desc[UR4][R12.64] ;  /* 0x000000040c0c7981 */ /* 0x000ee2000c1e1b00 */
[----:B------:R-:W-:Y:S01]  /*0310*/  IADD3 R6, PT, PT, R6, 0x1, RZ ;  /* 0x0000000106067810 */ /* 0x000fe20007ffe0ff */
[----:B---3--:R0:W3:Y:S02]  /*0320*/  F2F.F32.F64 R14, R12 ;  /* 0x0000000c000e7310 */ /* 0x0080e40000301000 */
[----:B0-----:R-:W-:Y:S01]  /*0330*/  MOV R12, 0x4b800000 ;  /* 0x4b800000000c7802 */ /* 0x001fe20000000f00 */
[----:B---3--:R-:W-:-:S04]  /*0340*/  FMUL.RM R14, R14, -1 ;  /* 0xbf8000000e0e7820 */ /* 0x008fc80000404000 */
[----:B------:R-:W-:-:S05]  /*0350*/  FMUL R16, R14, 1.4426950216293334961 ;  /* 0x3fb8aa3b0e107820 */ /* 0x000fca0000400000 */
[----:B------:R-:W-:-:S13]  /*0360*/  FSETP.GEU.AND P1, PT, R16, -126, PT ;  /* 0xc2fc00001000780b */ /* 0x000fda0003f2e000 */
[----:B------:R-:W-:-:S04]  /*0370*/  @!P1 FMUL R16, R16, 0.5 ;  /* 0x3f00000010109820 */ /* 0x000fc80000400000 */
[----:B------:R-:W0:Y:S02]  /*0380*/  MUFU.EX2 R14, R16 ;  /* 0x00000010000e7308 */ /* 0x000e240000000800 */
[----:B0-----:R-:W-:-:S04]  /*0390*/  @!P1 FMUL R14, R14, R14 ;  /* 0x0000000e0e0e9220 */ /* 0x001fc80000400000 */
[----:B------:R-:W-:-:S05]  /*03a0*/  FADD.RM R17, R14, 1 ;  /* 0x3f8000000e117421 */ /* 0x000fca0000004000 */
[----:B------:R-:W-:-:S04]  /*03b0*/  FSETP.GEU.AND P1, PT, |R17|, 1.175494350822287508e-38, PT ;  /* 0x008000001100780b */ /* 0x000fc80003f2e200 */
[----:B------:R-:W-:-:S09]  /*03c0*/  FSEL R12, R12, 1, !P1 ;  /* 0x3f8000000c0c7808 */ /* 0x000fd20004800000 */
[----:B------:R-:W-:Y:S01]  /*03d0*/  @!P1 FMUL R17, R17, 16777216 ;  /* 0x4b80000011119820 */ /* 0x000fe20000400000 */
[----:B------:R-:W-:-:S05]  /*03e0*/  ISETP.NE.AND P1, PT, R6, RZ, PT ;  /* 0x000000ff0600720c */ /* 0x000fca0003f25270 */
[----:B------:R-:W0:Y:S02]  /*03f0*/  MUFU.RCP R17, R17 ;  /* 0x0000001100117308 */ /* 0x000e240000001000 */
[----:B0-----:R-:W-:Y:S01]  /*0400*/  FMUL R14, R17, R12 ;  /* 0x0000000c110e7220 */ /* 0x001fe20000400000 */
[----:B-1----:R-:W-:Y:S01]  /*0410*/  IMAD.WIDE R12, R7, 0x8, R10 ;  /* 0x00000008070c7825 */ /* 0x002fe200078e020a */
[----:B------:R-:W-:-:S04]  /*0420*/  IADD3 R7, PT, PT, R0, R7, RZ ;  /* 0x0000000700077210 */ /* 0x000fc80007ffe0ff */
[----:B------:R-:W0:Y:S02]  /*0430*/  F2F.F64.F32 R14, R14 ;  /* 0x0000000e000e7310 */ /* 0x000e240000201800 */
[----:B0-----:R3:W-:Y:S01]  /*0440*/  STG.E.64 desc[UR4][R12.64], R14 ;  /* 0x0000000e0c007986 */ /* 0x0017e2000c101b04 */
[----:B------:R-:W-:Y:S05]  /*0450*/  @P1 BRA `(.L_x_69) ;  /* 0xfffffffc00a41947 */ /* 0x000fea000383ffff */
.L_x_68:
[----:B------:R-:W-:Y:S05]  /*0460*/  BSYNC.RECONVERGENT B0 ;  /* 0x0000000000007941 */ /* 0x000fea0003800200 */
.L_x_67:
[----:B------:R-:W-:Y:S05]  /*0470*/  @!P0 EXIT ;  /* 0x000000000000894d */ /* 0x000fea0003800000 */
.L_x_70:
[----:B0-----:R-:W-:-:S05]  /*0480*/  IMAD.WIDE R8, R7, 0x8, R2 ;  /* 0x0000000807087825 */ /* 0x001fca00078e0202 */
[----:B------:R0:W4:Y:S02]  /*0490*/  LDG.E.64 R10, desc[UR4][R8.64] ;  /* 0x00000004080a7981 */ /* 0x000124000c1e1b00 */
[----:B0-----:R-:W-:Y:S01]  /*04a0*/  IMAD.WIDE R8, R0, 0x8, R8 ;  /* 0x0000000800087825 */ /* 0x001fe200078e0208 */
[----:B----4-:R-:W0:Y:S03]  /*04b0*/  F2F.F32.F64 R10, R10 ;  /* 0x0000000a000a7310 */ /* 0x010e260000301000 */
[----:B0-----:R-:W-:-:S04]  /*04c0*/  FMUL.RM R6, R10, -1 ;  /* 0xbf8000000a067820 */ /* 0x001fc80000404000 */
[----:B---3--:R-:W-:-:S05]  /*04d0*/  FMUL R14, R6, 1.4426950216293334961 ;  /* 0x3fb8aa3b060e7820 */ /* 0x008fca0000400000 */
[----:B------:R-:W-:-:S13]  /*04e0*/  FSETP.GEU.AND P0, PT, R14, -126, PT ;  /* 0xc2fc00000e00780b */ /* 0x000fda0003f0e000 */
[----:B------:R-:W-:-:S04]  /*04f0*/  @!P0 FMUL R14, R14, 0.5 ;  /* 0x3f0000000e0e8820 */ /* 0x000fc80000400000 */
[----:B------:R-:W0:Y:S02]  /*0500*/  MUFU.EX2 R6, R14 ;  /* 0x0000000e00067308 */ /* 0x000e240000000800 */
[----:B0-----:R-:W-:-:S04]  /*0510*/  @!P0 FMUL R6, R6, R6 ;  /* 0x0000000606068220 */ /* 0x001fc80000400000 */
[----:B------:R-:W-:Y:S01]  /*0520*/  FADD.RM R16, R6, 1 ;  /* 0x3f80000006107421 */ /* 0x000fe20000004000 */
[----:B------:R-:W-:-:S04]  /*0530*/  HFMA2 R6, -RZ, RZ, 15, 0 ;  /* 0x4b800000ff067431 */ /* 0x000fc800000001ff */
[----:B------:R-:W-:-:S04]  /*0540*/  FSETP.GEU.AND P0, PT, |R16|, 1.175494350822287508e-38, PT ;  /* 0x008000001000780b */ /* 0x000fc80003f0e200 */
[----:B------:R-:W-:-:S09]  /*0550*/  FSEL R11, R6, 1, !P0 ;  /* 0x3f800000060b7808 */ /* 0x000fd20004000000 */
[----:B------:R-:W-:-:S06]  /*0560*/  @!P0 FMUL R16, R16, 16777216 ;  /* 0x4b80000010108820 */ /* 0x000fcc0000400000 */
[----:B------:R-:W0:Y:S02]  /*0570*/  MUFU.RCP R16, R16 ;  /* 0x0000001000107308 */ /* 0x000e240000001000 */
[----:B0-----:R-:W-:Y:S01]  /*0580*/  FMUL R12, R16, R11 ;  /* 0x0000000b100c7220 */ /* 0x001fe20000400000 */
[----:B--2---:R-:W-:-:S05]  /*0590*/  IMAD.WIDE R10, R7, 0x8, R4 ;  /* 0x00000008070a7825 */ /* 0x004fca00078e0204 */
[----:B------:R-:W0:Y:S02]  /*05a0*/  F2F.F64.F32 R12, R12 ;  /* 0x0000000c000c7310 */ /* 0x000e240000201800 */
[----:B0-----:R0:W-:Y:S04]  /*05b0*/  STG.E.64 desc[UR4][R10.64], R12 ;  /* 0x0000000c0a007986 */ /* 0x0011e8000c101b04 */
[----:B------:R1:W2:Y:S01]  /*05c0*/  LDG.E.64 R14, desc[UR4][R8.64] ;  /* 0x00000004080e7981 */ /* 0x0002a2000c1e1b00 */
[----:B0-----:R-:W-:-:S04]  /*05d0*/  IMAD.WIDE R10, R0, 0x8, R10 ;  /* 0x00000008000a7825 */ /* 0x001fc800078e020a */
[----:B-1----:R-:W-:Y:S01]  /*05e0*/  IMAD.WIDE R8, R0, 0x8, R8 ;  /* 0x0000000800087825 */ /* 0x002fe200078e0208 */
[----:B--2---:R-:W0:Y:S03]  /*05f0*/  F2F.F32.F64 R14, R14 ;  /* 0x0000000e000e7310 */ /* 0x004e260000301000 */
[----:B0-----:R-:W-:-:S04]  /*0600*/  FMUL.RM R17, R14, -1 ;  /* 0xbf8000000e117820 */ /* 0x001fc80000404000 */
        /* <DEDUP_REMOVED lines=8> */
[----:B------:R-:W-:-:S06]  /*0690*/  @!P0 FMUL R16, R16, 16777216 ;  /* 0x4b80000010108820 */ /* 0x000fcc0000400000 */
[----:B------:R-:W0:Y:S02]  /*06a0*/  MUFU.RCP R16, R16 ;  /* 0x0000001000107308 */ /* 0x000e240000001000 */
[----:B0-----:R-:W-:-:S06]  /*06b0*/  FMUL R13, R16, R13 ;  /* 0x0000000d100d7220 */ /* 0x001fcc0000400000 */
        /* <DEDUP_REMOVED lines=20> */
[----:B------:R-:W2:Y:S01]  /*0800*/  LDG.E.64 R8, desc[UR4][R8.64] ;  /* 0x0000000408087981 */ /* 0x000ea2000c1e1b00 */
[C---:B------:R-:W-:Y:S01]  /*0810*/  LEA R7, R0.reuse, R7, 0x2 ;  /* 0x0000000700077211 */ /* 0x040fe200078e10ff */
[----:B0-----:R-:W-:Y:S01]  /*0820*/  IMAD.WIDE R10, R0, 0x8, R10 ;  /* 0x00000008000a7825 */ /* 0x001fe200078e020a */
        /* <DEDUP_REMOVED lines=11> */
[----:B------:R-:W-:-:S05]  /*08e0*/  ISETP.GE.AND P0, PT, R7, UR6, PT ;  /* 0x0000000607007c0c */ /* 0x000fca000bf06270 */
[----:B------:R-:W0:Y:S02]  /*08f0*/  MUFU.RCP R15, R15 ;  /* 0x0000000f000f7308 */ /* 0x000e240000001000 */
[----:B0-----:R-:W-:-:S06]  /*0900*/  FMUL R6, R15, R6 ;  /* 0x000000060f067220 */ /* 0x001fcc0000400000 */
[----:B------:R-:W0:Y:S02]  /*0910*/  F2F.F64.F32 R8, R6 ;  /* 0x0000000600087310 */ /* 0x000e240000201800 */
[----:B0-----:R0:W-:Y:S01]  /*0920*/  STG.E.64 desc[UR4][R10.64], R8 ;  /* 0x000000080a007986 */ /* 0x0011e2000c101b04 */
[----:B------:R-:W-:Y:S05]  /*0930*/  @!P0 BRA `(.L_x_70) ;  /* 0xfffffff800d08947 */ /* 0x000fea000383ffff */
[----:B------:R-:W-:Y:S05]  /*0940*/  EXIT ;  /* 0x000000000000794d */ /* 0x000fea0003800000 */
.L_x_71:
        /* <DEDUP_REMOVED lines=11> */
.L_x_93:


//--------------------- .text._Z18cuda_mat_transposePKdPdiii --------------------------
	.section	.text._Z18cuda_mat_transposePKdPdiii,"ax",@progbits
	.align	128
        .global         _Z18cuda_mat_transposePKdPdiii
        .type           _Z18cuda_mat_transposePKdPdiii,@function
        .size           _Z18cuda_mat_transposePKdPdiii,(.L_x_94 - _Z18cuda_mat_transposePKdPdiii)
        .other          _Z18cuda_mat_transposePKdPdiii,@"STO_CUDA_ENTRY STV_DEFAULT"
_Z18cuda_mat_transposePKdPdiii:
.text._Z18cuda_mat_transposePKdPdiii:
        /* <DEDUP_REMOVED lines=18> */
[----:B------:R-:W2:Y:S01]  /*0120*/  LDCU UR6, c[0x0][0x390] ;  /* 0x00007200ff0677ac */ /* 0x000ea20008000800 */
        /* <DEDUP_REMOVED lines=12> */
[----:B------:R-:W-:Y:S01]  /*01f0*/  @P0 IADD3 R5, PT, PT, -R0, R5, RZ ;  /* 0x0000000500050210 */ /* 0x000fe20007ffe1ff */
[----:B------:R-:W-:-:S03]  /*0200*/  @P0 VIADD R3, R3, 0x1 ;  /* 0x0000000103030836 */ /* 0x000fc60000000000 */
[----:B------:R-:W-:-:S13]  /*0210*/  ISETP.GE.U32.AND P1, PT, R5, R0, PT ;  /* 0x000000000500720c */ /* 0x000fda0003f26070 */
[----:B------:R-:W-:Y:S01]  /*0220*/  @P1 VIADD R3, R3, 0x1 ;  /* 0x0000000103031836 */ /* 0x000fe20000000000 */
[----:B------:R-:W-:-:S04]  /*0230*/  @!P2 LOP3.LUT R3, RZ, R0, RZ, 0x33, !PT ;  /* 0x00000000ff03a212 */ /* 0x000fc800078e33ff */
[----:B------:R-:W-:-:S04]  /*0240*/  IADD3 R7, PT, PT, R6, R3, RZ ;  /* 0x0000000306077210 */ /* 0x000fc80007ffe0ff */
[C---:B------:R-:W-:Y:S02]  /*0250*/  LOP3.LUT R2, R7.reuse, 0x3, RZ, 0xc0, !PT ;  /* 0x0000000307027812 */ /* 0x040fe400078ec0ff */
[----:B------:R-:W-:Y:S02]  /*0260*/  ISETP.GE.U32.AND P0, PT, R7, 0x3, PT ;  /* 0x000000030700780c */ /* 0x000fe40003f06070 */
[----:B------:R-:W-:-:S13]  /*0270*/  ISETP.NE.AND P1, PT, R2, 0x3, PT ;  /* 0x000000030200780c */ /* 0x000fda0003f25270 */
[----:B-12---:R-:W-:Y:S05]  /*0280*/  @!P1 BRA `(.L_x_73) ;  /* 0x0000000000ac9947 */ /* 0x006fea0003800000 */
[----:B------:R-:W0:Y:S01]  /*0290*/  LDC R14, c[0x0][0x394] ;  /* 0x0000e500ff0e7b82 */ /* 0x000e220000000800 */
[----:B------:R-:W-:-:S04]  /*02a0*/  IADD3 R7, PT, PT, R7, 0x1, RZ ;  /* 0x0000000107077810 */ /* 0x000fc80007ffe0ff */
[----:B------:R-:W-:-:S03]  /*02b0*/  LOP3.LUT R10, R7, 0x3, RZ, 0xc0, !PT ;  /* 0x00000003070a7812 */ /* 0x000fc600078ec0ff */
[----:B------:R-:W1:Y:S02]  /*02c0*/  LDC R8, c[0x0][0x394] ;  /* 0x0000e500ff087b82 */ /* 0x000e640000000800 */
[----:B------:R-:W-:-:S06]  /*02d0*/  IMAD.MOV R10, RZ, RZ, -R10 ;  /* 0x000000ffff0a7224 */ /* 0x000fcc00078e0a0a */
[----:B------:R-:W2:Y:S01]  /*02e0*/  LDC.64 R2, c[0x0][0x388] ;  /* 0x0000e200ff027b82 */ /* 0x000ea20000000a00 */
[----:B0-----:R-:W-:-:S07]  /*02f0*/  IABS R6, R14 ;  /* 0x0000000e00067213 */ /* 0x001fce0000000000 */
[----:B------:R-:W0:Y:S01]  /*0300*/  LDC.64 R4, c[0x0][0x380] ;  /* 0x0000e000ff047b82 */ /* 0x000e220000000a00 */
[----:B------:R-:W-:Y:S01]  /*0310*/  ISETP.NE.AND P1, PT, R14, RZ, PT ;  /* 0x000000ff0e00720c */ /* 0x000fe20003f25270 */
[----:B------:R-:W3:Y:S08]  /*0320*/  I2F.RP R9, R6 ;  /* 0x0000000600097306 */ /* 0x000ef00000209400 */
[----:B---3--:R-:W3:Y:S02]  /*0330*/  MUFU.RCP R9, R9 ;  /* 0x0000000900097308 */ /* 0x008ee40000001000 */
[----:B---3--:R-:W-:Y:S01]  /*0340*/  VIADD R12, R9, 0xffffffe ;  /* 0x0ffffffe090c7836 */ /* 0x008fe20000000000 */
[----:B------:R-:W-:-:S05]  /*0350*/  LOP3.LUT R9, RZ, R14, RZ, 0x33, !PT ;  /* 0x0000000eff097212 */ /* 0x000fca00078e33ff */
[----:B------:R3:W4:Y:S02]  /*0360*/  F2I.FTZ.U32.TRUNC.NTZ R13, R12 ;  /* 0x0000000c000d7305 */ /* 0x000724000021f000 */
[----:B---3--:R-:W-:Y:S02]  /*0370*/  IMAD.MOV.U32 R12, RZ, RZ, RZ ;  /* 0x000000ffff0c7224 */ /* 0x008fe400078e00ff */
[----:B----4-:R-:W-:-:S04]  /*0380*/  IMAD.MOV R15, RZ, RZ, -R13 ;  /* 0x000000ffff0f7224 */ /* 0x010fc800078e0a0d */
[----:B------:R-:W-:-:S04]  /*0390*/  IMAD R15, R15, R6, RZ ;  /* 0x000000060f0f7224 */ /* 0x000fc800078e02ff */
[----:B012---:R-:W-:-:S07]  /*03a0*/  IMAD.HI.U32 R7, R13, R15, R12 ;  /* 0x0000000f0d077227 */ /* 0x007fce00078e000c */
.L_x_74:
[----:B0-----:R-:W-:Y:S02]  /*03b0*/  IABS R14, R11 ;  /* 0x0000000b000e7213 */ /* 0x001fe40000000000 */
[----:B------:R-:W-:-:S03]  /*03c0*/  IABS R16, R8 ;  /* 0x0000000800107213 */ /* 0x000fc60000000000 */
[----:B------:R-:W-:-:S05]  /*03d0*/  IMAD.HI.U32 R12, R7, R14, RZ ;  /* 0x0000000e070c7227 */ /* 0x000fca00078e00ff */
[----:B------:R-:W-:-:S05]  /*03e0*/  IADD3 R13, PT, PT, -R12, RZ, RZ ;  /* 0x000000ff0c0d7210 */ /* 0x000fca0007ffe1ff */
[----:B------:R-:W-:-:S05]  /*03f0*/  IMAD R13, R16, R13, R14 ;  /* 0x0000000d100d7224 */ /* 0x000fca00078e020e */
[----:B------:R-:W-:-:S13]  /*0400*/  ISETP.GT.U32.AND P3, PT, R6, R13, PT ;  /* 0x0000000d0600720c */ /* 0x000fda0003f64070 */
[----:B------:R-:W-:Y:S02]  /*0410*/  @!P3 IMAD.IADD R13, R13, 0x1, -R16 ;  /* 0x000000010d0db824 */ /* 0x000fe400078e0a10 */
[----:B------:R-:W-:-:S03]  /*0420*/  @!P3 VIADD R12, R12, 0x1 ;  /* 0x000000010c0cb836 */ /* 0x000fc60000000000 */
[----:B------:R-:W-:Y:S02]  /*0430*/  ISETP.GE.U32.AND P2, PT, R13, R6, PT ;  /* 0x000000060d00720c */ /* 0x000fe40003f46070 */
[----:B------:R-:W-:-:S04]  /*0440*/  LOP3.LUT R13, R11, R8, RZ, 0x3c, !PT ;  /* 0x000000080b0d7212 */ /* 0x000fc800078e3cff */
[----:B------:R-:W-:-:S07]  /*0450*/  ISETP.GE.AND P4, PT, R13, RZ, PT ;  /* 0x000000ff0d00720c */ /* 0x000fce0003f86270 */
[----:B------:R-:W-:-:S06]  /*0460*/  @P2 IADD3 R12, PT, PT, R12, 0x1, RZ ;  /* 0x000000010c0c2810 */ /* 0x000fcc0007ffe0ff */
[----:B------:R-:W-:-:S05]  /*0470*/  @!P4 IMAD.MOV R12, RZ, RZ, -R12 ;  /* 0x000000ffff0cc224 */ /* 0x000fca00078e0a0c */
[----:B------:R-:W-:-:S05]  /*0480*/  SEL R12, R9, R12, !P1 ;  /* 0x0000000c090c7207 */ /* 0x000fca0004800000 */
[----:B------:R-:W-:-:S04]  /*0490*/  IMAD.MOV R13, RZ, RZ, -R12 ;  /* 0x000000ffff0d7224 */ /* 0x000fc800078e0a0c */
[----:B------:R-:W-:-:S04]  /*04a0*/  IMAD R13, R8, R13, R11 ;  /* 0x0000000d080d7224 */ /* 0x000fc800078e020b */
[----:B------:R-:W-:-:S04]  /*04b0*/  IMAD R13, R13, UR6, R12 ;  /* 0x000000060d0d7c24 */ /* 0x000fc8000f8e020c */
[----:B------:R-:W-:-:S06]  /*04c0*/  IMAD.WIDE R12, R13, 0x8, R4 ;  /* 0x000000080d0c7825 */ /* 0x000fcc00078e0204 */
[----:B------:R-:W2:Y:S01]  /*04d0*/  LDG.E.64 R12, desc[UR4][R12.64] ;  /* 0x000000040c0c7981 */ /* 0x000ea2000c1e1b00 */
[----:B------:R-:W-:Y:S01]  /*04e0*/  IMAD.WIDE R14, R11, 0x8, R2 ;  /* 0x000000080b0e7825 */ /* 0x000fe200078e0202 */
[----:B------:R-:W-:-:S03]  /*04f0*/  IADD3 R10, PT, PT, R10, 0x1, RZ ;  /* 0x000000010a0a7810 */ /* 0x000fc60007ffe0ff */
[----:B------:R-:W-:Y:S01]  /*0500*/  IMAD.IADD R11, R0, 0x1, R11 ;  /* 0x00000001000b7824 */ /* 0x000fe200078e020b */
[----:B------:R-:W-:Y:S01]  /*0510*/  ISETP.NE.AND P2, PT, R10, RZ, PT ;  /* 0x000000ff0a00720c */ /* 0x000fe20003f45270 */
[----:B--2---:R0:W-:-:S12]  /*0520*/  STG.E.64 desc[UR4][R14.64], R12 ;  /* 0x0000000c0e007986 */ /* 0x0041d8000c101b04 */
[----:B------:R-:W-:Y:S05]  /*0530*/  @P2 BRA `(.L_x_74) ;  /* 0xfffffffc009c2947 */ /* 0x000fea000383ffff */
.L_x_73:
[----:B------:R-:W-:Y:S05]  /*0540*/  BSYNC.RECONVERGENT B0 ;  /* 0x0000000000007941 */ /* 0x000fea0003800200 */
.L_x_72:
[----:B------:R-:W-:Y:S05]  /*0550*/  @!P0 EXIT ;  /* 0x000000000000894d */ /* 0x000fea0003800000 */
[----:B------:R-:W1:Y:S01]  /*0560*/  LDC R2, c[0x0][0x394] ;  /* 0x0000e500ff027b82 */ /* 0x000e620000000800 */
[----:B------:R-:W2:Y:S01]  /*0570*/  LDCU UR6, c[0x0][0x390] ;  /* 0x00007200ff0677ac */ /* 0x000ea20008000800 */
[----:B------:R-:W3:Y:S06]  /*0580*/  LDCU UR7, c[0x0][0x398] ;  /* 0x00007300ff0777ac */ /* 0x000eec0008000800 */
[----:B------:R-:W4:Y:S08]  /*0590*/  LDC R6, c[0x0][0x394] ;  /* 0x0000e500ff067b82 */ /* 0x000f300000000800 */
[----:B------:R-:W0:Y:S01]  /*05a0*/  LDC.64 R4, c[0x0][0x388] ;  /* 0x0000e200ff047b82 */ /* 0x000e220000000a00 */
[----:B-1----:R-:W-:-:S07]  /*05b0*/  IABS R10, R2 ;  /* 0x00000002000a7213 */ /* 0x002fce0000000000 */
[----:B------:R-:W1:Y:S01]  /*05c0*/  LDC.64 R2, c[0x0][0x380] ;  /* 0x0000e000ff027b82 */ /* 0x000e620000000a00 */
[----:B------:R-:W5:Y:S08]  /*05d0*/  I2F.RP R7, R10 ;  /* 0x0000000a00077306 */ /* 0x000f700000209400 */
[----:B-----5:R-:W5:Y:S02]  /*05e0*/  MUFU.RCP R7, R7 ;  /* 0x0000000700077308 */ /* 0x020f640000001000 */
[----:B-----5:R-:W-:-:S06]  /*05f0*/  VIADD R8, R7, 0xffffffe ;  /* 0x0ffffffe07087836 */ /* 0x020fcc0000000000 */
[----:B------:R5:W0:Y:S02]  /*0600*/  F2I.FTZ.U32.TRUNC.NTZ R9, R8 ;  /* 0x0000000800097305 */ /* 0x000a24000021f000 */
[----:B-----5:R-:W-:Y:S01]  /*0610*/  IMAD.MOV.U32 R8, RZ, RZ, RZ ;  /* 0x000000ffff087224 */ /* 0x020fe200078e00ff */
[----:B0-----:R-:W-:-:S05]  /*0620*/  IADD3 R13, PT, PT, RZ, -R9, RZ ;  /* 0x80000009ff0d7210 */ /* 0x001fca0007ffe0ff */
[----:B------:R-:W-:-:S04]  /*0630*/  IMAD R13, R13, R10, RZ ;  /* 0x0000000a0d0d7224 */ /* 0x000fc800078e02ff */
[----:B-1234-:R-:W-:-:S07]  /*0640*/  IMAD.HI.U32 R9, R9, R13, R8 ;  /* 0x0000000d09097227 */ /* 0x01efce00078e0008 */
.L_x_75:
[----:B------:R-:W-:Y:S02]  /*0650*/  IABS R8, R11 ;  /* 0x0000000b00087213 */ /* 0x000fe40000000000 */
[----:B------:R-:W-:-:S03]  /*0660*/  IABS R7, R6 ;  /* 0x0000000600077213 */ /* 0x000fc60000000000 */
[----:B------:R-:W-:-:S04]  /*0670*/  IMAD.HI.U32 R9, R9, R8, RZ ;  /* 0x0000000809097227 */ /* 0x000fc800078e00ff */
[----:B0-----:R-:W-:-:S04]  /*0680*/  IMAD.MOV R13, RZ, RZ, -R9 ;  /* 0x000000ffff0d7224 */ /* 0x001fc800078e0a09 */
[----:B------:R-:W-:Y:S01]  /*0690*/  IMAD R13, R7, R13, R8 ;  /* 0x0000000d070d7224 */ /* 0x000fe200078e0208 */
[----:B------:R-:W-:-:S04]  /*06a0*/  LOP3.LUT R8, R11, R6, RZ, 0x3c, !PT ;  /* 0x000000060b087212 */ /* 0x000fc800078e3cff */
[----:B------:R-:W-:Y:S02]  /*06b0*/  ISETP.GT.U32.AND P1, PT, R10, R13, PT ;  /* 0x0000000d0a00720c */ /* 0x000fe40003f24070 */
[----:B------:R-:W-:Y:S02]  /*06c0*/  ISETP.GE.AND P2, PT, R8, RZ, PT ;  /* 0x000000ff0800720c */ /* 0x000fe40003f46270 */
[----:B------:R-:W-:-:S09]  /*06d0*/  LOP3.LUT R8, RZ, R6, RZ, 0x33, !PT ;  /* 0x00000006ff087212 */ /* 0x000fd200078e33ff */
[----:B------:R-:W-:Y:S01]  /*06e0*/  @!P1 IADD3 R13, PT, PT, R13, -R7, RZ ;  /* 0x800000070d0d9210 */ /* 0x000fe20007ffe0ff */
[----:B------:R-:W-:-:S03]  /*06f0*/  @!P1 VIADD R9, R9, 0x1 ;  /* 0x0000000109099836 */ /* 0x000fc60000000000 */
[----:B------:R-:W-:-:S13]  /*0700*/  ISETP.GE.U32.AND P0, PT, R13, R10, PT ;  /* 0x0000000a0d00720c */ /* 0x000fda0003f06070 */
[----:B------:R-:W-:Y:S02]  /*0710*/  @P0 IADD3 R9, PT, PT, R9, 0x1, RZ ;  /* 0x0000000109090810 */ /* 0x000fe40007ffe0ff */
[----:B------:R-:W-:-:S03]  /*0720*/  ISETP.NE.AND P0, PT, R6, RZ, PT ;  /* 0x000000ff0600720c */ /* 0x000fc60003f05270 */
[----:B------:R-:W-:-:S05]  /*0730*/  @!P2 IMAD.MOV R9, RZ, RZ, -R9 ;  /* 0x000000ffff09a224 */ /* 0x000fca00078e0a09 */
[----:B------:R-:W-:-:S04]  /*0740*/  SEL R9, R8, R9, !P0 ;  /* 0x0000000908097207 */ /* 0x000fc80004000000 */
[----:B------:R-:W-:-:S05]  /*0750*/  IADD3 R10, PT, PT, -R9, RZ, RZ ;  /* 0x000000ff090a7210 */ /* 0x000fca0007ffe1ff */
[----:B------:R-:W-:-:S04]  /*0760*/  IMAD R10, R6, R10, R11 ;  /* 0x0000000a060a7224 */ /* 0x000fc800078e020b */
[----:B------:R-:W-:-:S04]  /*0770*/  IMAD R13, R10, UR6, R9 ;  /* 0x000000060a0d7c24 */ /* 0x000fc8000f8e0209 */
[----:B------:R-:W-:-:S06]  /*0780*/  IMAD.WIDE R12, R13, 0x8, R2 ;  /* 0x000000080d0c7825 */ /* 0x000fcc00078e0202 */
[----:B------:R-:W2:Y:S01]  /*0790*/  LDG.E.64 R12, desc[UR4][R12.64] ;  /* 0x000000040c0c7981 */ /* 0x000ea2000c1e1b00 */
[----:B------:R-:W0:Y:S01]  /*07a0*/  I2F.RP R16, R7 ;  /* 0x0000000700107306 */ /* 0x000e220000209400 */
[----:B------:R-:W-:Y:S02]  /*07b0*/  HFMA2 R14, -RZ, RZ, 0, 0 ;  /* 0x00000000ff0e7431 */ /* 0x000fe400000001ff */
[----:B------:R-:W-:-:S05]  /*07c0*/  IMAD.IADD R19, R0, 0x1, R11 ;  /* 0x0000000100137824 */ /* 0x000fca00078e020b */
[----:B0-----:R-:W0:Y:S02]  /*07d0*/  MUFU.RCP R16, R16 ;  /* 0x0000001000107308 */ /* 0x001e240000001000 */
[----:B0-----:R-:W-:-:S06]  /*07e0*/  VIADD R17, R16, 0xffffffe ;  /* 0x0ffffffe10117836 */ /* 0x001fcc0000000000 */
[----:B------:R-:W0:Y:S02]  /*07f0*/  F2I.FTZ.U32.TRUNC.NTZ R15, R17 ;  /* 0x00000011000f7305 */ /* 0x000e24000021f000 */
[----:B0-----:R-:W-:-:S05]  /*0800*/  IADD3 R10, PT, PT, RZ, -R15, RZ ;  /* 0x8000000fff0a7210 */ /* 0x001fca0007ffe0ff */
[----:B------:R-:W-:Y:S01]  /*0810*/  IMAD R9, R10, R7, RZ ;  /* 0x000000070a097224 */ /* 0x000fe200078e02ff */
[----:B------:R-:W-:-:S03]  /*0820*/  IABS R10, R19 ;  /* 0x00000013000a7213 */ /* 0x000fc60000000000 */
[----:B------:R-:W-:-:S06]  /*0830*/  IMAD.HI.U32 R9, R15, R9, R14 ;  /* 0x000000090f097227 */ /* 0x000fcc00078e000e */
[----:B------:R-:W-:-:S04]  /*0840*/  IMAD.HI.U32 R14, R9, R10, RZ ;  /* 0x0000000a090e7227 */ /* 0x000fc800078e00ff */
[----:B------:R-:W-:-:S04]  /*0850*/  IMAD.MOV R15, RZ, RZ, -R14 ;  /* 0x000000ffff0f7224 */ /* 0x000fc800078e0a0e */
[----:B------:R-:W-:Y:S01]  /*0860*/  IMAD R15, R7, R15, R10 ;  /* 0x0000000f070f7224 */ /* 0x000fe200078e020a */
[----:B------:R-:W-:-:S04]  /*0870*/  MOV R10, R7 ;  /* 0x00000007000a7202 */ /* 0x000fc80000000f00 */
[----:B------:R-:W-:-:S13]  /*0880*/  ISETP.GT.U32.AND P2, PT, R10, R15, PT ;  /* 0x0000000f0a00720c */ /* 0x000fda0003f44070 */
[----:B------:R-:W-:Y:S01]  /*0890*/  @!P2 IMAD.IADD R15, R15, 0x1, -R7 ;  /* 0x000000010f0fa824 */ /* 0x000fe200078e0a07 */
[----:B------:R-:W-:-:S04]  /*08a0*/  @!P2 IADD3 R14, PT, PT, R14, 0x1, RZ ;  /* 0x000000010e0ea810 */ /* 0x000fc80007ffe0ff */
[----:B------:R-:W-:Y:S02]  /*08b0*/  ISETP.GE.U32.AND P1, PT, R15, R10, PT ;  /* 0x0000000a0f00720c */ /* 0x000fe40003f26070 */
[----:B------:R-:W-:-:S04]  /*08c0*/  LOP3.LUT R15, R19, R6, RZ, 0x3c, !PT ;  /* 0x00000006130f7212 */ /* 0x000fc800078e3cff */
[----:B------:R-:W-:-:S07]  /*08d0*/  ISETP.GE.AND P3, PT, R15, RZ, PT ;  /* 0x000000ff0f00720c */ /* 0x000fce0003f66270 */
[----:B------:R-:W-:-:S06]  /*08e0*/  @P1 VIADD R14, R14, 0x1 ;  /* 0x000000010e0e1836 */ /* 0x000fcc0000000000 */
[----:B------:R-:W-:-:S04]  /*08f0*/  @!P3 IADD3 R14, PT, PT, -R14, RZ, RZ ;  /* 0x000000ff0e0eb210 */ /* 0x000fc80007ffe1ff */
[----:B------:R-:W-:-:S05]  /*0900*/  SEL R14, R8, R14, !P0 ;  /* 0x0000000e080e7207 */ /* 0x000fca0004000000 */
[----:B------:R-:W-:-:S04]  /*0910*/  IMAD.MOV R15, RZ, RZ, -R14 ;  /* 0x000000ffff0f7224 */ /* 0x000fc800078e0a0e */
[----:B------:R-:W-:-:S04]  /*0920*/  IMAD R15, R6, R15, R19 ;  /* 0x0000000f060f7224 */ /* 0x000fc800078e0213 */
[----:B------:R-:W-:Y:S02]  /*0930*/  IMAD R17, R15, UR6, R14 ;  /* 0x000000060f117c24 */ /* 0x000fe4000f8e020e */
[----:B------:R-:W-:-:S04]  /*0940*/  IMAD.WIDE R14, R11, 0x8, R4 ;  /* 0x000000080b0e7825 */ /* 0x000fc800078e0204 */
[----:B------:R-:W-:Y:S01]  /*0950*/  IMAD.WIDE R16, R17, 0x8, R2 ;  /* 0x0000000811107825 */ /* 0x000fe200078e0202 */
[----:B--2---:R0:W-:Y:S05]  /*0960*/  STG.E.64 desc[UR4][R14.64], R12 ;  /* 0x0000000c0e007986 */ /* 0x0041ea000c101b04 */
[----:B------:R-:W2:Y:S01]  /*0970*/  LDG.E.64 R16, desc[UR4][R16.64] ;  /* 0x0000000410107981 */ /* 0x000ea2000c1e1b00 */
[----:B------:R-:W-:-:S04]  /*0980*/  IADD3 R11, PT, PT, R0, R19, RZ ;  /* 0x00000013000b7210 */ /* 0x000fc80007ffe0ff */
[----:B------:R-:W-:-:S05]  /*0990*/  IABS R20, R11 ;  /* 0x0000000b00147213 */ /* 0x000fca0000000000 */
[----:B------:R-:W-:Y:S01]  /*09a0*/  IMAD.HI.U32 R18, R9, R20, RZ ;  /* 0x0000001409127227 */ /* 0x000fe200078e00ff */
[----:B0-----:R-:W-:-:S03]  /*09b0*/  LOP3.LUT R12, R11, R6, RZ, 0x3c, !PT ;  /* 0x000000060b0c7212 */ /* 0x001fc600078e3cff */
[----:B------:R-:W-:Y:S01]  /*09c0*/  IMAD.MOV R19, RZ, RZ, -R18 ;  /* 0x000000ffff137224 */ /* 0x000fe200078e0a12 */
[----:B------:R-:W-:Y:S01]  /*09d0*/  ISETP.GE.AND P3, PT, R12, RZ, PT ;  /* 0x000000ff0c00720c */ /* 0x000fe20003f66270 */
[----:B------:R-:W-:-:S04]  /*09e0*/  IMAD.WIDE R14, R0, 0x8, R14 ;  /* 0x00000008000e7825 */ /* 0x000fc800078e020e */
[----:B------:R-:W-:-:S05]  /*09f0*/  IMAD R19, R7, R19, R20 ;  /* 0x0000001307137224 */ /* 0x000fca00078e0214 */
[----:B------:R-:W-:-:S13]  /*0a00*/  ISETP.GT.U32.AND P2, PT, R10, R19, PT ;  /* 0x000000130a00720c */ /* 0x000fda0003f44070 */
[----:B------:R-:W-:Y:S01]  /*0a10*/  @!P2 IADD3 R19, PT, PT, R19, -R7, RZ ;  /* 0x800000071313a210 */ /* 0x000fe20007ffe0ff */
[----:B------:R-:W-:-:S03]  /*0a20*/  @!P2 VIADD R18, R18, 0x1 ;  /* 0x000000011212a836 */ /* 0x000fc60000000000 */
[----:B------:R-:W-:-:S13]  /*0a30*/  ISETP.GE.U32.AND P1, PT, R19, R10, PT ;  /* 0x0000000a1300720c */ /* 0x000fda0003f26070 */
[----:B------:R-:W-:-:S05]  /*0a40*/  @P1 IADD3 R18, PT, PT, R18, 0x1, RZ ;  /* 0x0000000112121810 */ /* 0x000fca0007ffe0ff */
[----:B------:R-:W-:-:S05]  /*0a50*/  @!P3 IMAD.MOV R18, RZ, RZ, -R18 ;  /* 0x000000ffff12b224 */ /* 0x000fca00078e0a12 */
[----:B------:R-:W-:-:S04]  /*0a60*/  SEL R18, R8, R18, !P0 ;  /* 0x0000001208127207 */ /* 0x000fc80004000000 */
[----:B------:R-:W-:-:S05]  /*0a70*/  IADD3 R13, PT, PT, -R18, RZ, RZ ;  /* 0x000000ff120d7210 */ /* 0x000fca0007ffe1ff */
[----:B------:R-:W-:-:S04]  /*0a80*/  IMAD R13, R6, R13, R11 ;  /* 0x0000000d060d7224 */ /* 0x000fc800078e020b */
[----:B------:R-:W-:-:S04]  /*0a90*/  IMAD R13, R13, UR6, R18 ;  /* 0x000000060d0d7c24 */ /* 0x000fc8000f8e0212 */
[----:B------:R-:W-:-:S04]  /*0aa0*/  IMAD.WIDE R12, R13, 0x8, R2 ;  /* 0x000000080d0c7825 */ /* 0x000fc800078e0202 */
[----:B------:R-:W-:Y:S01]  /*0ab0*/  IMAD.IADD R11, R0, 0x1, R11 ;  /* 0x00000001000b7824 */ /* 0x000fe200078e020b */
[----:B--2---:R0:W-:Y:S04]  /*0ac0*/  STG.E.64 desc[UR4][R14.64], R16 ;  /* 0x000000100e007986 */ /* 0x0041e8000c101b04 */
[----:B------:R-:W2:Y:S01]  /*0ad0*/  LDG.E.64 R12, desc[UR4][R12.64] ;  /* 0x000000040c0c7981 */ /* 0x000ea2000c1e1b00 */
[----:B------:R-:W-:-:S05]  /*0ae0*/  IABS R20, R11 ;  /* 0x0000000b00147213 */ /* 0x000fca0000000000 */
[----:B------:R-:W-:-:S05]  /*0af0*/  IMAD.HI.U32 R18, R9, R20, RZ ;  /* 0x0000001409127227 */ /* 0x000fca00078e00ff */
[----:B------:R-:W-:-:S05]  /*0b00*/  IADD3 R19, PT, PT, -R18, RZ, RZ ;  /* 0x000000ff12137210 */ /* 0x000fca0007ffe1ff */
[----:B------:R-:W-:-:S05]  /*0b10*/  IMAD R19, R7, R19, R20 ;  /* 0x0000001307137224 */ /* 0x000fca00078e0214 */
[----:B------:R-:W-:-:S13]  /*0b20*/  ISETP.GT.U32.AND P2, PT, R10, R19, PT ;  /* 0x000000130a00720c */ /* 0x000fda0003f44070 */
[----:B------:R-:W-:Y:S01]  /*0b30*/  @!P2 IMAD.IADD R19, R19, 0x1, -R7 ;  /* 0x000000011313a824 */ /* 0x000fe200078e0a07 */
[----:B------:R-:W-:Y:S02]  /*0b40*/  LOP3.LUT R7, R11, R6, RZ, 0x3c, !PT ;  /* 0x000000060b077212 */ /* 0x000fe400078e3cff */
[----:B------:R-:W-:Y:S02]  /*0b50*/  @!P2 IADD3 R18, PT, PT, R18, 0x1, RZ ;  /* 0x000000011212a810 */ /* 0x000fe40007ffe0ff */
[----:B------:R-:W-:Y:S02]  /*0b60*/  ISETP.GE.U32.AND P1, PT, R19, R10, PT ;  /* 0x0000000a1300720c */ /* 0x000fe40003f26070 */
[----:B------:R-:W-:-:S11]  /*0b70*/  ISETP.GE.AND P3, PT, R7, RZ, PT ;  /* 0x000000ff0700720c */ /* 0x000fd60003f66270 */
[----:B------:R-:W-:-:S05]  /*0b80*/  @P1 VIADD R18, R18, 0x1 ;  /* 0x0000000112121836 */ /* 0x000fca0000000000 */
[----:B------:R-:W-:-:S04]  /*0b90*/  @!P3 IADD3 R18, PT, PT, -R18, RZ, RZ ;  /* 0x000000ff1212b210 */ /* 0x000fc80007ffe1ff */
[----:B------:R-:W-:Y:S01]  /*0ba0*/  SEL R8, R8, R18, !P0 ;  /* 0x0000001208087207 */ /* 0x000fe20004000000 */
[----:B------:R-:W-:-:S04]  /*0bb0*/  IMAD.WIDE R18, R0, 0x8, R14 ;  /* 0x0000000800127825 */ /* 0x000fc800078e020e */
[----:B------:R-:W-:-:S04]  /*0bc0*/  IMAD.MOV R7, RZ, RZ, -R8 ;  /* 0x000000ffff077224 */ /* 0x000fc800078e0a08 */
[----:B------:R-:W-:-:S04]  /*0bd0*/  IMAD R7, R6, R7, R11 ;  /* 0x0000000706077224 */ /* 0x000fc800078e020b */
[----:B------:R-:W-:-:S04]  /*0be0*/  IMAD R7, R7, UR6, R8 ;  /* 0x0000000607077c24 */ /* 0x000fc8000f8e0208 */
[----:B0-----:R-:W-:Y:S01]  /*0bf0*/  IMAD.WIDE R14, R7, 0x8, R2 ;  /* 0x00000008070e7825 */ /* 0x001fe200078e0202 */
[----:B--2---:R0:W-:Y:S05]  /*0c00*/  STG.E.64 desc[UR4][R18.64], R12 ;  /* 0x0000000c12007986 */ /* 0x0041ea000c101b04 */
[----:B------:R-:W2:Y:S01]  /*0c10*/  LDG.E.64 R14, desc[UR4][R14.64] ;  /* 0x000000040e0e7981 */ /* 0x000ea2000c1e1b00 */
[C---:B------:R-:W-:Y:S01]  /*0c20*/  IMAD.WIDE R16, R0.reuse, 0x8, R18 ;  /* 0x0000000800107825 */ /* 0x040fe200078e0212 */
[----:B------:R-:W-:-:S04]  /*0c30*/  IADD3 R11, PT, PT, R0, R11, RZ ;  /* 0x0000000b000b7210 */ /* 0x000fc80007ffe0ff */
[----:B------:R-:W-:Y:S01]  /*0c40*/  ISETP.GE.AND P0, PT, R11, UR7, PT ;  /* 0x000000070b007c0c */ /* 0x000fe2000bf06270 */
[----:B--2---:R0:W-:-:S12]  /*0c50*/  STG.E.64 desc[UR4][R16.64], R14 ;  /* 0x0000000e10007986 */ /* 0x0041d8000c101b04 */
[----:B------:R-:W-:Y:S05]  /*0c60*/  @!P0 BRA `(.L_x_75) ;  /* 0xfffffff800788947 */ /* 0x000fea000383ffff */
[----:B------:R-:W-:Y:S05]  /*0c70*/  EXIT ;  /* 0x000000000000794d */ /* 0x000fea0003800000 */
.L_x_76:
        /* <DEDUP_REMOVED lines=16> */
.L_x_94:


//--------------------- .text._Z11cu_additionPKdS0_Pdi --------------------------
	.section	.text._Z11cu_additionPKdS0_Pdi,"ax",@progbits
	.align	128
        .global         _Z11cu_additionPKdS0_Pdi
        .type           _Z11cu_additionPKdS0_Pdi,@function
        .size           _Z11cu_additionPKdS0_Pdi,(.L_x_95 - _Z11cu_additionPKdS0_Pdi)
        .other          _Z11cu_additionPKdS0_Pdi,@"STO_CUDA_ENTRY STV_DEFAULT"
_Z11cu_additionPKdS0_Pdi:
.text._Z11cu_additionPKdS0_Pdi:
        /* <DEDUP_REMOVED lines=26> */
[----:B------:R-:W-:Y:S02]  /*01a0*/  IMAD.HI.U32 R11, R6, R5, RZ ;  /* 0x00000005060b7227 */ /* 0x000fe400078e00ff */
[----:B------:R-:W0:Y:S03]  /*01b0*/  LDC.64 R6, c[0x0][0x380] ;  /* 0x0000e000ff067b82 */ /* 0x000e260000000a00 */
[----:B------:R-:W-:-:S05]  /*01c0*/  IADD3 R2, PT, PT, -R11, RZ, RZ ;  /* 0x000000ff0b027210 */ /* 0x000fca0007ffe1ff */
[----:B------:R-:W-:Y:S02]  /*01d0*/  IMAD R5, R0, R2, R5 ;  /* 0x0000000200057224 */ /* 0x000fe400078e0205 */
[----:B------:R-:W2:Y:S03]  /*01e0*/  LDC.64 R2, c[0x0][0x388] ;  /* 0x0000e200ff027b82 */ /* 0x000ea60000000a00 */
[----:B------:R-:W-:-:S13]  /*01f0*/  ISETP.GE.U32.AND P0, PT, R5, R0, PT ;  /* 0x000000000500720c */ /* 0x000fda0003f06070 */
[----:B------:R-:W-:Y:S02]  /*0200*/  @P0 IADD3 R5, PT, PT, -R0, R5, RZ ;  /* 0x0000000500050210 */ /* 0x000fe40007ffe1ff */
[----:B------:R-:W-:Y:S02]  /*0210*/  @P0 IADD3 R11, PT, PT, R11, 0x1, RZ ;  /* 0x000000010b0b0810 */ /* 0x000fe40007ffe0ff */
[----:B------:R-:W-:Y:S02]  /*0220*/  ISETP.GE.U32.AND P1, PT, R5, R0, PT ;  /* 0x000000000500720c */ /* 0x000fe40003f26070 */
[----:B------:R-:W3:Y:S11]  /*0230*/  LDC.64 R4, c[0x0][0x390] ;  /* 0x0000e400ff047b82 */ /* 0x000ef60000000a00 */
[----:B------:R-:W-:-:S02]  /*0240*/  @P1 IADD3 R11, PT, PT, R11, 0x1, RZ ;  /* 0x000000010b0b1810 */ /* 0x000fc40007ffe0ff */
[----:B------:R-:W-:-:S04]  /*0250*/  @!P2 LOP3.LUT R11, RZ, R0, RZ, 0x33, !PT ;  /* 0x00000000ff0ba212 */ /* 0x000fc800078e33ff */
[----:B------:R-:W-:-:S04]  /*0260*/  IADD3 R8, PT, PT, R8, R11, RZ ;  /* 0x0000000b08087210 */ /* 0x000fc80007ffe0ff */
[C---:B------:R-:W-:Y:S02]  /*0270*/  LOP3.LUT R10, R8.reuse, 0x3, RZ, 0xc0, !PT ;  /* 0x00000003080a7812 */ /* 0x040fe400078ec0ff */
[----:B------:R-:W-:Y:S02]  /*0280*/  ISETP.GE.U32.AND P1, PT, R8, 0x3, PT ;  /* 0x000000030800780c */ /* 0x000fe40003f26070 */
[----:B------:R-:W-:-:S13]  /*0290*/  ISETP.NE.AND P0, PT, R10, 0x3, PT ;  /* 0x000000030a00780c */ /* 0x000fda0003f05270 */
[----:B012---:R-:W-:Y:S05]  /*02a0*/  @!P0 BRA `(.L_x_78) ;  /* 0x0000000000508947 */ /* 0x007fea0003800000 */
[----:B------:R-:W0:Y:S01]  /*02b0*/  LDC.64 R10, c[0x0][0x390] ;  /* 0x0000e400ff0a7b82 */ /* 0x000e220000000a00 */
[----:B------:R-:W-:-:S04]  /*02c0*/  IADD3 R8, PT, PT, R8, 0x1, RZ ;  /* 0x0000000108087810 */ /* 0x000fc80007ffe0ff */
[----:B------:R-:W-:-:S03]  /*02d0*/  LOP3.LUT R8, R8, 0x3, RZ, 0xc0, !PT ;  /* 0x0000000308087812 */ /* 0x000fc600078ec0ff */
[----:B------:R-:W1:Y:S01]  /*02e0*/  LDC.64 R12, c[0x0][0x380] ;  /* 0x0000e000ff0c7b82 */ /* 0x000e620000000a00 */
[----:B------:R-:W-:-:S07]  /*02f0*/  IADD3 R8, PT, PT, -R8, RZ, RZ ;  /* 0x000000ff08087210 */ /* 0x000fce0007ffe1ff */
[----:B------:R-:W2:Y:S02]  /*0300*/  LDC.64 R14, c[0x0][0x388] ;  /* 0x0000e200ff0e7b82 */ /* 0x000ea40000000a00 */
.L_x_79:
[----:B--2---:R-:W-:-:S04]  /*0310*/  IMAD.WIDE R18, R9, 0x8, R14 ;  /* 0x0000000809127825 */ /* 0x004fc800078e020e */
[----:B-1----:R-:W-:Y:S02]  /*0320*/  IMAD.WIDE R20, R9, 0x8, R12 ;  /* 0x0000000809147825 */ /* 0x002fe400078e020c */
[----:B------:R-:W2:Y:S04]  /*0330*/  LDG.E.64 R18, desc[UR4][R18.64] ;  /* 0x0000000412127981 */ /* 0x000ea8000c1e1b00 */
[----:B----4-:R-:W4:Y:S01]  /*0340*/  LDG.E.64 R20, desc[UR4][R20.64] ;  /* 0x0000000414147981 */ /* 0x010f22000c1e1b00 */
[----:B------:R-:W-:-:S04]  /*0350*/  IADD3 R8, PT, PT, R8, 0x1, RZ ;  /* 0x0000000108087810 */ /* 0x000fc80007ffe0ff */
[----:B------:R-:W-:Y:S01]  /*0360*/  ISETP.NE.AND P0, PT, R8, RZ, PT ;  /* 0x000000ff0800720c */ /* 0x000fe20003f05270 */
[----:B--2---:R-:W-:Y:S08]  /*0370*/  F2F.F32.F64 R17, R18 ;  /* 0x0000001200117310 */ /* 0x004ff00000301000 */
[----:B----4-:R-:W1:Y:S02]  /*0380*/  F2F.F32.F64 R16, R20 ;  /* 0x0000001400107310 */ /* 0x010e640000301000 */
[----:B-1----:R-:W-:Y:S01]  /*0390*/  FADD.RM R22, R16, R17 ;  /* 0x0000001110167221 */ /* 0x002fe20000004000 */
[----:B0-----:R-:W-:Y:S01]  /*03a0*/  IMAD.WIDE R16, R9, 0x8, R10 ;  /* 0x0000000809107825 */ /* 0x001fe200078e020a */
[----:B------:R-:W-:-:S04]  /*03b0*/  IADD3 R9, PT, PT, R0, R9, RZ ;  /* 0x0000000900097210 */ /* 0x000fc80007ffe0ff */
[----:B------:R-:W0:Y:S02]  /*03c0*/  F2F.F64.F32 R22, R22 ;  /* 0x0000001600167310 */ /* 0x000e240000201800 */
[----:B0-----:R4:W-:Y:S01]  /*03d0*/  STG.E.64 desc[UR4][R16.64], R22 ;  /* 0x0000001610007986 */ /* 0x0019e2000c101b04 */
[----:B------:R-:W-:Y:S05]  /*03e0*/  @P0 BRA `(.L_x_79) ;  /* 0xfffffffc00c80947 */ /* 0x000fea000383ffff */
.L_x_78:
[----:B------:R-:W-:Y:S05]  /*03f0*/  BSYNC.RECONVERGENT B0 ;  /* 0x0000000000007941 */ /* 0x000fea0003800200 */
.L_x_77:
[----:B------:R-:W-:Y:S05]  /*0400*/  @!P1 EXIT ;  /* 0x000000000000994d */ /* 0x000fea0003800000 */
.L_x_80:
[----:B------:R-:W-:-:S04]  /*0410*/  IMAD.WIDE R26, R9, 0x8, R6 ;  /* 0x00000008091a7825 */ /* 0x000fc800078e0206 */
[C---:B-1----:R-:W-:Y:S01]  /*0420*/  IMAD.WIDE R10, R9.reuse, 0x8, R2 ;  /* 0x00000008090a7825 */ /* 0x042fe200078e0202 */
[----:B------:R-:W2:Y:S04]  /*0430*/  LDG.E.64 R18, desc[UR4][R26.64] ;  /* 0x000000041a127981 */ /* 0x000ea8000c1e1b00 */
[----:B------:R-:W5:Y:S01]  /*0440*/  LDG.E.64 R20, desc[UR4][R10.64] ;  /* 0x000000040a147981 */ /* 0x000f62000c1e1b00 */
[----:B---34-:R-:W-:-:S04]  /*0450*/  IMAD.WIDE R16, R9, 0x8, R4 ;  /* 0x0000000809107825 */ /* 0x018fc800078e0204 */
[----:B------:R-:W-:-:S04]  /*0460*/  IMAD.WIDE R14, R0, 0x8, R26 ;  /* 0x00000008000e7825 */ /* 0x000fc800078e021a */
[----:B------:R-:W-:Y:S01]  /*0470*/  IMAD.WIDE R12, R0, 0x8, R10 ;  /* 0x00000008000c7825 */ /* 0x000fe200078e020a */
[----:B--2---:R-:W-:Y:S08]  /*0480*/  F2F.F32.F64 R18, R18 ;  /* 0x0000001200127310 */ /* 0x004ff00000301000 */
[----:B-----5:R-:W0:Y:S02]  /*0490*/  F2F.F32.F64 R21, R20 ;  /* 0x0000001400157310 */ /* 0x020e240000301000 */
[----:B0-----:R-:W-:-:S06]  /*04a0*/  FADD.RM R22, R18, R21 ;  /* 0x0000001512167221 */ /* 0x001fcc0000004000 */
[----:B------:R-:W0:Y:S02]  /*04b0*/  F2F.F64.F32 R22, R22 ;  /* 0x0000001600167310 */ /* 0x000e240000201800 */
[----:B0-----:R0:W-:Y:S04]  /*04c0*/  STG.E.64 desc[UR4][R16.64], R22 ;  /* 0x0000001610007986 */ /* 0x0011e8000c101b04 */
[----:B------:R-:W2:Y:S04]  /*04d0*/  LDG.E.64 R24, desc[UR4][R14.64] ;  /* 0x000000040e187981 */ /* 0x000ea8000c1e1b00 */
[----:B------:R-:W3:Y:S01]  /*04e0*/  LDG.E.64 R26, desc[UR4][R12.64] ;  /* 0x000000040c1a7981 */ /* 0x000ee2000c1e1b00 */
[----:B------:R-:W-:-:S04]  /*04f0*/  IMAD.WIDE R18, R0, 0x8, R16 ;  /* 0x0000000800127825 */ /* 0x000fc800078e0210 */
[----:B------:R-:W-:-:S04]  /*0500*/  IMAD.WIDE R10, R0, 0x8, R14 ;  /* 0x00000008000a7825 */ /* 0x000fc800078e020e */
[----:B------:R-:W-:Y:S01]  /*0510*/  IMAD.WIDE R20, R0, 0x8, R12 ;  /* 0x0000000800147825 */ /* 0x000fe200078e020c */
[----:B--2---:R-:W-:Y:S08]  /*0520*/  F2F.F32.F64 R24, R24 ;  /* 0x0000001800187310 */ /* 0x004ff00000301000 */
[----:B---3--:R-:W1:Y:S02]  /*0530*/  F2F.F32.F64 R27, R26 ;  /* 0x0000001a001b7310 */ /* 0x008e640000301000 */
[----:B-1----:R-:W-:-:S06]  /*0540*/  FADD.RM R28, R24, R27 ;  /* 0x0000001b181c7221 */ /* 0x002fcc0000004000 */
[----:B------:R-:W1:Y:S02]  /*0550*/  F2F.F64.F32 R28, R28 ;  /* 0x0000001c001c7310 */ /* 0x000e640000201800 */
[----:B-1----:R1:W-:Y:S04]  /*0560*/  STG.E.64 desc[UR4][R18.64], R28 ;  /* 0x0000001c12007986 */ /* 0x0023e8000c101b04 */
[----:B0-----:R-:W2:Y:S04]  /*0570*/  LDG.E.64 R16, desc[UR4][R10.64] ;  /* 0x000000040a107981 */ /* 0x001ea8000c1e1b00 */
[----:B------:R-:W3:Y:S01]  /*0580*/  LDG.E.64 R14, desc[UR4][R20.64] ;  /* 0x00000004140e7981 */ /* 0x000ee2000c1e1b00 */
[----:B------:R-:W-:-:S04]  /*0590*/  IMAD.WIDE R12, R0, 0x8, R18 ;  /* 0x00000008000c7825 */ /* 0x000fc800078e0212 */
[----:B------:R-:W-:-:S04]  /*05a0*/  IMAD.WIDE R24, R0, 0x8, R10 ;  /* 0x0000000800187825 */ /* 0x000fc800078e020a */
[----:B------:R-:W-:Y:S01]  /*05b0*/  IMAD.WIDE R26, R0, 0x8, R20 ;  /* 0x00000008001a7825 */ /* 0x000fe200078e0214 */
[----:B--2---:R-:W-:Y:S08]  /*05c0*/  F2F.F32.F64 R16, R16 ;  /* 0x0000001000107310 */ /* 0x004ff00000301000 */
[----:B---3--:R-:W0:Y:S02]  /*05d0*/  F2F.F32.F64 R15, R14 ;  /* 0x0000000e000f7310 */ /* 0x008e240000301000 */
[----:B0-----:R-:W-:-:S06]  /*05e0*/  FADD.RM R22, R16, R15 ;  /* 0x0000000f10167221 */ /* 0x001fcc0000004000 */
[----:B------:R-:W0:Y:S02]  /*05f0*/  F2F.F64.F32 R22, R22 ;  /* 0x0000001600167310 */ /* 0x000e240000201800 */
[----:B0-----:R1:W-:Y:S04]  /*0600*/  STG.E.64 desc[UR4][R12.64], R22 ;  /* 0x000000160c007986 */ /* 0x0013e8000c101b04 */
[----:B------:R-:W2:Y:S04]  /*0610*/  LDG.E.64 R24, desc[UR4][R24.64] ;  /* 0x0000000418187981 */ /* 0x000ea8000c1e1b00 */
[----:B------:R-:W3:Y:S01]  /*0620*/  LDG.E.64 R26, desc[UR4][R26.64] ;  /* 0x000000041a1a7981 */ /* 0x000ee2000c1e1b00 */
[C---:B------:R-:W-:Y:S01]  /*0630*/  IMAD.WIDE R14, R0.reuse, 0x8, R12 ;  /* 0x00000008000e7825 */ /* 0x040fe200078e020c */
[----:B------:R-:W-:-:S04]  /*0640*/  LEA R9, R0, R9, 0x2 ;  /* 0x0000000900097211 */ /* 0x000fc800078e10ff */
[----:B------:R-:W-:Y:S01]  /*0650*/  ISETP.GE.AND P0, PT, R9, UR6, PT ;  /* 0x0000000609007c0c */ /* 0x000fe2000bf06270 */
[----:B--2---:R-:W-:Y:S08]  /*0660*/  F2F.F32.F64 R8, R24 ;  /* 0x0000001800087310 */ /* 0x004ff00000301000 */
[----:B---3--:R-:W0:Y:S02]  /*0670*/  F2F.F32.F64 R11, R26 ;  /* 0x0000001a000b7310 */ /* 0x008e240000301000 */
[----:B0-----:R-:W-:-:S06]  /*0680*/  FADD.RM R11, R8, R11 ;  /* 0x0000000b080b7221 */ /* 0x001fcc0000004000 */
[----:B------:R-:W0:Y:S02]  /*0690*/  F2F.F64.F32 R10, R11 ;  /* 0x0000000b000a7310 */ /* 0x000e240000201800 */
[----:B0-----:R1:W-:Y:S01]  /*06a0*/  STG.E.64 desc[UR4][R14.64], R10 ;  /* 0x0000000a0e007986 */ /* 0x0013e2000c101b04 */
[----:B------:R-:W-:Y:S05]  /*06b0*/  @!P0 BRA `(.L_x_80) ;  /* 0xfffffffc00548947 */ /* 0x000fea000383ffff */
[----:B------:R-:W-:Y:S05]  /*06c0*/  EXIT ;  /* 0x000000000000794d */ /* 0x000fea0003800000 */
.L_x_81:
        /* <DEDUP_REMOVED lines=11> */
.L_x_95:


//--------------------- .text._Z17cuda_mat_multiplyPKdS0_Pdiiiiii --------------------------
	.section	.text._Z17cuda_mat_multiplyPKdS0_Pdiiiiii,"ax",@progbits
	.align	128
        .global         _Z17cuda_mat_multiplyPKdS0_Pdiiiiii
        .type           _Z17cuda_mat_multiplyPKdS0_Pdiiiiii,@function
        .size           _Z17cuda_mat_multiplyPKdS0_Pdiiiiii,(.L_x_96 - _Z17cuda_mat_multiplyPKdS0_Pdiiiiii)
        .other          _Z17cuda_mat_multiplyPKdS0_Pdiiiiii,@"STO_CUDA_ENTRY STV_DEFAULT"
_Z17cuda_mat_multiplyPKdS0_Pdiiiiii:
.text._Z17cuda_mat_multiplyPKdS0_Pdiiiiii:
[----:B------:R-:W-:Y:S01]  /*0000*/  LDC R1, c[0x0][0x37c] ;  /* 0x0000df00ff017b82 */ /* 0x000fe20000000800 */
[----:B------:R-:W0:Y:S07]  /*0010*/  S2R R5, SR_TID.Y ;  /* 0x0000000000057919 */ /* 0x000e2e0000002200 */
[----:B------:R-:W1:Y:S01]  /*0020*/  S2UR UR6, SR_CgaCtaId ;  /* 0x00000000000679c3 */ /* 0x000e620000008800 */
[----:B------:R-:W-:Y:S01]  /*0030*/  UMOV UR4, 0x400 ;  /* 0x0000040000047882 */ /* 0x000fe20000000000 */
[----:B------:R-:W2:Y:S01]  /*0040*/  LDCU UR11, c[0x0][0x39c] ;  /* 0x00007380ff0b77ac */ /* 0x000ea20008000800 */
[----:B------:R-:W3:Y:S01]  /*0050*/  S2R R3, SR_TID.X ;  /* 0x0000000000037919 */ /* 0x000ee20000002100 */
[----:B------:R-:W-:Y:S01]  /*0060*/  CS2R R10, SRZ ;  /* 0x00000000000a7805 */ /* 0x000fe2000001ff00 */
[----:B------:R-:W-:Y:S01]  /*0070*/  UIADD3 UR5, UPT, UPT, UR4, 0x2000, URZ ;  /* 0x0000200004057890 */ /* 0x000fe2000fffe0ff */
[----:B------:R-:W4:Y:S01]  /*0080*/  S2R R19, SR_CTAID.Y ;  /* 0x0000000000137919 */ /* 0x000f220000002600 */
[----:B------:R-:W4:Y:S01]  /*0090*/  LDCU UR7, c[0x0][0x364] ;  /* 0x00006c80ff0777ac */ /* 0x000f220008000800 */
[----:B------:R-:W5:Y:S01]  /*00a0*/  S2R R20, SR_CTAID.X ;  /* 0x0000000000147919 */ /* 0x000f620000002500 */
[----:B------:R-:W5:Y:S01]  /*00b0*/  LDCU UR10, c[0x0][0x360] ;  /* 0x00006c00ff0a77ac */ /* 0x000f620008000800 */
[----:B------:R-:W0:Y:S01]  /*00c0*/  LDCU.64 UR8, c[0x0][0x358] ;  /* 0x00006b00ff0877ac */ /* 0x000e220008000a00 */
[----:B--2---:R-:W-:-:S02]  /*00d0*/  UISETP.GE.AND UP0, UPT, UR11, -0x1e, UPT ;  /* 0xffffffe20b00788c */ /* 0x004fc4000bf06270 */
[----:B-1----:R-:W-:Y:S02]  /*00e0*/  ULEA UR4, UR6, UR4, 0x18 ;  /* 0x0000000406047291 */ /* 0x002fe4000f8ec0ff */
[----:B------:R-:W-:-:S04]  /*00f0*/  ULEA UR5, UR6, UR5, 0x18 ;  /* 0x0000000506057291 */ /* 0x000fc8000f8ec0ff */
[C---:B0-----:R-:W-:Y:S02]  /*0100*/  LEA R18, R5.reuse, UR4, 0x8 ;  /* 0x0000000405127c11 */ /* 0x041fe4000f8e40ff */
[----:B------:R-:W-:-:S03]  /*0110*/  LEA R16, R5, UR5, 0x8 ;  /* 0x0000000505107c11 */ /* 0x000fc6000f8e40ff */
[C---:B---3--:R-:W-:Y:S02]  /*0120*/  IMAD R17, R3.reuse, 0x8, R18 ;  /* 0x0000000803117824 */ /* 0x048fe400078e0212 */
[----:B------:R-:W-:Y:S02]  /*0130*/  IMAD R16, R3, 0x8, R16 ;  /* 0x0000000803107824 */ /* 0x000fe400078e0210 */
[----:B----4-:R-:W-:Y:S01]  /*0140*/  IMAD R19, R19, UR7, R5 ;  /* 0x0000000713137c24 */ /* 0x010fe2000f8e0205 */
[----:B------:R0:W-:Y:S01]  /*0150*/  STS.64 [R17], RZ ;  /* 0x000000ff11007388 */ /* 0x0001e20000000a00 */
[----:B-----5:R-:W-:-:S03]  /*0160*/  IMAD R20, R20, UR10, R3 ;  /* 0x0000000a14147c24 */ /* 0x020fc6000f8e0203 */
[----:B------:R0:W-:Y:S01]  /*0170*/  STS.64 [R16], RZ ;  /* 0x000000ff10007388 */ /* 0x0001e20000000a00 */
[----:B------:R-:W-:Y:S05]  /*0180*/  BRA.U !UP0, `(.L_x_82) ;  /* 0x0000000508d07547 */ /* 0x000fea000b800000 */
[----:B------:R-:W1:Y:S01]  /*0190*/  LDC.64 R6, c[0x0][0x3a0] ;  /* 0x0000e800ff067b82 */ /* 0x000e620000000a00 */
[----:B------:R-:W2:Y:S01]  /*01a0*/  LDCU UR7, c[0x0][0x3a4] ;  /* 0x00007480ff0777ac */ /* 0x000ea20008000800 */
[----:B------:R-:W-:Y:S02]  /*01b0*/  LEA R2, R3, UR5, 0x3 ;  /* 0x0000000503027c11 */ /* 0x000fe4000f8e18ff */
[----:B------:R-:W-:Y:S01]  /*01c0*/  CS2R R10, SRZ ;  /* 0x00000000000a7805 */ /* 0x000fe2000001ff00 */
[----:B------:R-:W-:Y:S01]  /*01d0*/  IMAD R0, R19, UR11, R3 ;  /* 0x0000000b13007c24 */ /* 0x000fe2000f8e0203 */
[----:B------:R-:W-:Y:S01]  /*01e0*/  UIADD3 UR4, UPT, UPT, UR11, -0x1, URZ ;  /* 0xffffffff0b047890 */ /* 0x000fe2000fffe0ff */
[----:B------:R-:W3:Y:S03]  /*01f0*/  LDCU.64 UR12, c[0x0][0x398] ;  /* 0x00007300ff0c77ac */ /* 0x000ee60008000a00 */
[----:B------:R-:W-:-:S04]  /*0200*/  USHF.R.S32.HI UR6, URZ, 0x1f, UR4 ;  /* 0x0000001fff067899 */ /* 0x000fc80008011404 */
[----:B------:R-:W-:-:S04]  /*0210*/  ULEA.HI UR6, UR6, UR4, URZ, 0x5 ;  /* 0x0000000406067291 */ /* 0x000fc8000f8f28ff */
[----:B------:R-:W-:Y:S01]  /*0220*/  USHF.R.S32.HI UR6, URZ, 0x5, UR6 ;  /* 0x00000005ff067899 */ /* 0x000fe20008011406 */
[----:B--2---:R-:W-:-:S03]  /*0230*/  IMAD R4, R5, UR7, R20 ;  /* 0x0000000705047c24 */ /* 0x004fc6000f8e0214 */
[----:B------:R-:W-:-:S12]  /*0240*/  UIADD3 UR6, UPT, UPT, -UR6, URZ, URZ ;  /* 0x000000ff06067290 */ /* 0x000fd8000fffe1ff */
.L_x_83:
[----:B---3--:R-:W-:Y:S02]  /*0250*/  ISETP.GE.U32.AND P0, PT, R3, UR13, PT ;  /* 0x0000000d03007c0c */ /* 0x008fe4000bf06070 */
[----:B------:R-:W-:Y:S02]  /*0260*/  CS2R R26, SRZ ;  /* 0x00000000001a7805 */ /* 0x000fe4000001ff00 */
[----:B------:R-:W-:-:S13]  /*0270*/  ISETP.GE.OR P0, PT, R19, UR12, P0 ;  /* 0x0000000c13007c0c */ /* 0x000fda0008706670 */
[----:B------:R-:W2:Y:S02]  /*0280*/  @!P0 LDC.64 R12, c[0x0][0x380] ;  /* 0x0000e000ff0c8b82 */ /* 0x000ea40000000a00 */
[----:B--2---:R-:W-:-:S05]  /*0290*/  @!P0 IMAD.WIDE.U32 R12, R0, 0x8, R12 ;  /* 0x00000008000c8825 */ /* 0x004fca00078e000c */
[----:B------:R-:W2:Y:S01]  /*02a0*/  @!P0 LDG.E.64 R26, desc[UR8][R12.64] ;  /* 0x000000080c1a8981 */ /* 0x000ea2000c1e1b00 */
[----:B-1----:R-:W-:Y:S02]  /*02b0*/  ISETP.GE.U32.AND P0, PT, R5, R6, PT ;  /* 0x000000060500720c */ /* 0x002fe40003f06070 */
[----:B------:R-:W-:Y:S02]  /*02c0*/  CS2R R28, SRZ ;  /* 0x00000000001c7805 */ /* 0x000fe4000001ff00 */
[----:B------:R-:W-:-:S13]  /*02d0*/  ISETP.GE.OR P0, PT, R20, R7, P0 ;  /* 0x000000071400720c */ /* 0x000fda0000706670 */
[----:B------:R-:W1:Y:S02]  /*02e0*/  @!P0 LDC.64 R8, c[0x0][0x388] ;  /* 0x0000e200ff088b82 */ /* 0x000e640000000a00 */
[----:B-1----:R-:W-:Y:S01]  /*02f0*/  @!P0 IMAD.WIDE.U32 R24, R4, 0x8, R8 ;  /* 0x0000000804188825 */ /* 0x002fe200078e0008 */
[----:B--2---:R-:W-:Y:S05]  /*0300*/  STS.64 [R17], R26 ;  /* 0x0000001a11007388 */ /* 0x004fea0000000a00 */
[----:B------:R-:W-:Y:S06]  /*0310*/  BAR.SYNC.DEFER_BLOCKING 0x0 ;  /* 0x0000000000007b1d */ /* 0x000fec0000010000 */
[----:B------:R-:W2:Y:S01]  /*0320*/  @!P0 LDG.E.64 R28, desc[UR8][R24.64] ;  /* 0x00000008181c8981 */ /* 0x000ea2000c1e1b00 */
[----:B------:R-:W-:Y:S01]  /*0330*/  UIADD3 UR6, UPT, UPT, UR6, 0x1, URZ ;  /* 0x0000000106067890 */ /* 0x000fe2000fffe0ff */
[----:B------:R-:W-:Y:S01]  /*0340*/  VIADD R5, R5, 0x20 ;  /* 0x0000002005057836 */ /* 0x000fe20000000000 */
[----:B------:R-:W-:Y:S01]  /*0350*/  IADD3 R3, PT, PT, R3, 0x20, RZ ;  /* 0x0000002003037810 */ /* 0x000fe20007ffe0ff */
[----:B------:R-:W-:Y:S01]  /*0360*/  VIADD R0, R0, 0x20 ;  /* 0x0000002000007836 */ /* 0x000fe20000000000 */
[----:B------:R-:W-:Y:S01]  /*0370*/  UISETP.NE.AND UP0, UPT, UR6, 0x1, UPT ;  /* 0x000000010600788c */ /* 0x000fe2000bf05270 */
[----:B------:R-:W-:Y:S01]  /*0380*/  LEA R4, R7, R4, 0x5 ;  /* 0x0000000407047211 */ /* 0x000fe200078e28ff */
[----:B--2---:R-:W-:Y:S01]  /*0390*/  STS.64 [R16], R28 ;  /* 0x0000001c10007388 */ /* 0x004fe20000000a00 */
[----:B------:R-:W-:Y:S06]  /*03a0*/  BAR.SYNC.DEFER_BLOCKING 0x0 ;  /* 0x0000000000007b1d */ /* 0x000fec0000010000 */
[----:B------:R-:W-:Y:S04]  /*03b0*/  LDS.64 R8, [R2] ;  /* 0x0000000002087984 */ /* 0x000fe80000000a00 */
[----:B------:R-:W1:Y:S04]  /*03c0*/  LDS.128 R12, [R18] ;  /* 0x00000000120c7984 */ /* 0x000e680000000c00 */
[----:B------:R-:W2:Y:S04]  /*03d0*/  LDS.64 R22, [R2+0x100] ;  /* 0x0001000002167984 */ /* 0x000ea80000000a00 */
[----:B------:R-:W-:Y:S04]  /*03e0*/  LDS.64 R24, [R2+0x200] ;  /* 0x0002000002187984 */ /* 0x000fe80000000a00 */
[----:B------:R-:W-:Y:S01]  /*03f0*/  LDS.64 R26, [R2+0x400] ;  /* 0x00040000021a7984 */ /* 0x000fe20000000a00 */
[----:B-1----:R-:W-:-:S03]  /*0400*/  DFMA R12, R12, R8, R10 ;  /* 0x000000080c0c722b */ /* 0x002fc6000000000a */
[----:B------:R-:W1:Y:S05]  /*0410*/  LDS.128 R8, [R18+0x10] ;  /* 0x0000100012087984 */ /* 0x000e6a0000000c00 */
[----:B--2---:R-:W-:Y:S01]  /*0420*/  DFMA R14, R22, R14, R12 ;  /* 0x0000000e160e722b */ /* 0x004fe2000000000c */
[----:B------:R-:W2:Y:S07]  /*0430*/  LDS.64 R22, [R2+0x300] ;  /* 0x0003000002167984 */ /* 0x000eae0000000a00 */
[----:B-1----:R-:W-:-:S02]  /*0440*/  DFMA R8, R8, R24, R14 ;  /* 0x000000180808722b */ /* 0x002fc4000000000e */
[----:B------:R-:W1:Y:S04]  /*0450*/  LDS.128 R12, [R18+0x20] ;  /* 0x00002000120c7984 */ /* 0x000e680000000c00 */
[----:B------:R-:W-:Y:S02]  /*0460*/  LDS.64 R24, [R2+0x600] ;  /* 0x0006000002187984 */ /* 0x000fe40000000a00 */
[----:B--2---:R-:W-:Y:S02]  /*0470*/  DFMA R10, R22, R10, R8 ;  /* 0x0000000a160a722b */ /* 0x004fe40000000008 */
[----:B------:R-:W2:Y:S06]  /*0480*/  LDS.64 R22, [R2+0x500] ;  /* 0x0005000002167984 */ /* 0x000eac0000000a00 */
        /* <DEDUP_REMOVED lines=57> */
[----:B------:R-:W3:Y:S02]  /*0820*/  LDS.64 R24, [R2+0x1d00] ;  /* 0x001d000002187984 */ /* 0x000ee40000000a00 */
[----:B--2---:R-:W-:Y:S02]  /*0830*/  DFMA R10, R22, R10, R8 ;  /* 0x0000000a160a722b */ /* 0x004fe40000000008 */
[----:B------:R-:W-:Y:S06]  /*0840*/  LDS.64 R22, [R2+0x1e00] ;  /* 0x001e000002167984 */ /* 0x000fec0000000a00 */
[----:B-1----:R-:W-:-:S02]  /*0850*/  DFMA R26, R12, R26, R10 ;  /* 0x0000001a0c1a722b */ /* 0x002fc4000000000a */
[----:B------:R-:W1:Y:S04]  /*0860*/  LDS.128 R8, [R18+0xf0] ;  /* 0x0000f00012087984 */ /* 0x000e680000000c00 */
[----:B------:R-:W2:Y:S02]  /*0870*/  LDS.64 R12, [R2+0x1f00] ;  /* 0x001f0000020c7984 */ /* 0x000ea40000000a00 */
[----:B---3--:R-:W-:-:S08]  /*0880*/  DFMA R14, R24, R14, R26 ;  /* 0x0000000e180e722b */ /* 0x008fd0000000001a */
[----:B-1----:R-:W-:-:S08]  /*0890*/  DFMA R8, R8, R22, R14 ;  /* 0x000000160808722b */ /* 0x002fd0000000000e */
[----:B--2---:R-:W-:Y:S01]  /*08a0*/  DFMA R10, R12, R10, R8 ;  /* 0x0000000a0c0a722b */ /* 0x004fe20000000008 */
[----:B------:R-:W-:Y:S06]  /*08b0*/  BAR.SYNC.DEFER_BLOCKING 0x0 ;  /* 0x0000000000007b1d */ /* 0x000fec0000010000 */
[----:B------:R-:W-:Y:S05]  /*08c0*/  BRA.U UP0, `(.L_x_83) ;  /* 0xfffffff900607547 */ /* 0x000fea000b83ffff */
.L_x_82:
[----:B------:R-:W1:Y:S02]  /*08d0*/  LDCU.64 UR4, c[0x0][0x3a8] ;  /* 0x00007500ff0477ac */ /* 0x000e640008000a00 */
[----:B-1----:R-:W-:-:S04]  /*08e0*/  ISETP.GE.AND P0, PT, R20, UR5, PT ;  /* 0x0000000514007c0c */ /* 0x002fc8000bf06270 */
[----:B------:R-:W-:-:S13]  /*08f0*/  ISETP.GE.OR P0, PT, R19, UR4, P0 ;  /* 0x0000000413007c0c */ /* 0x000fda0008706670 */
[----:B------:R-:W-:Y:S05]  /*0900*/  @P0 EXIT ;  /* 0x000000000000094d */ /* 0x000fea0003800000 */
[----:B------:R-:W1:Y:S01]  /*0910*/  LDC.64 R2, c[0x0][0x390] ;  /* 0x0000e400ff027b82 */ /* 0x000e620000000a00 */
[----:B------:R-:W-:-:S04]  /*0920*/  IMAD R19, R19, UR5, R20 ;  /* 0x0000000513137c24 */ /* 0x000fc8000f8e0214 */
[----:B-1----:R-:W-:-:S05]  /*0930*/  IMAD.WIDE R2, R19, 0x8, R2 ;  /* 0x0000000813027825 */ /* 0x002fca00078e0202 */
[----:B------:R-:W-:Y:S01]  /*0940*/  STG.E.64 desc[UR8][R2.64], R10 ;  /* 0x0000000a02007986 */ /* 0x000fe2000c101b08 */
[----:B------:R-:W-:Y:S05]  /*0950*/  EXIT ;  /* 0x000000000000794d */ /* 0x000fea0003800000 */
.L_x_84:
        /* <DEDUP_REMOVED lines=10> */
.L_x_96:


//--------------------- .nv.shared.reserved.0     --------------------------
	.section	.nv.shared.reserved.0,"aw",@nobits
	.weak		__nv_reservedSMEM_offset_0_alias
	.size		__nv_reservedSMEM_offset_0_alias, 0, 64
	.other		__nv_reservedSMEM_offset_0_alias,@"STO_CUDA_RESERVED_SHARED STV_DEFAULT"
__nv_reservedSMEM_offset_0_alias:
	.zero		0
	.zero		64


//--------------------- .nv.shared._Z17cuda_mat_multiplyPKdS0_Pdiiiiii --------------------------
	.section	.nv.shared._Z17cuda_mat_multiplyPKdS0_Pdiiiiii,"aw",@nobits
	.sectionflags	@""
	.align	8
.nv.shared._Z17cuda_mat_multiplyPKdS0_Pdiiiiii:
	.zero		17408


//--------------------- .nv.constant0._Z11cu_dsigmoidPdS_i --------------------------
	.section	.nv.constant0._Z11cu_dsigmoidPdS_i,"a",@progbits
	.sectionflags	@""
	.align	4
.nv.constant0._Z11cu_dsigmoidPdS_i:
	.zero		916


//--------------------- .nv.constant0._Z13cu_dsigmoid_aPdS_i --------------------------
	.section	.nv.constant0._Z13cu_dsigmoid_aPdS_i,"a",@progbits
	.sectionflags	@""
	.align	4
.nv.constant0._Z13cu_dsigmoid_aPdS_i:
	.zero		916


//--------------------- .nv.constant0._Z22cu_elementWiseMultiplyPdPKdi --------------------------
	.section	.nv.constant0._Z22cu_elementWiseMultiplyPdPKdi,"a",@progbits
	.sectionflags	@""
	.align	4
.nv.constant0._Z22cu_elementWiseMultiplyPdPKdi:
	.zero		916


//--------------------- .nv.constant0._Z20cu_mat_scalar_dividePddi --------------------------
	.section	.nv.constant0._Z20cu_mat_scalar_dividePddi,"a",@progbits
	.sectionflags	@""
	.align	4
.nv.constant0._Z20cu_mat_scalar_dividePddi:
	.zero		916


//--------------------- .nv.constant0._Z22cu_mat_scalar_multiplyPddi --------------------------
	.section	.nv.constant0._Z22cu_mat_scalar_multiplyPddi,"a",@progbits
	.sectionflags	@""
	.align	4
.nv.constant0._Z22cu_mat_scalar_multiplyPddi:
	.zero		916


//--------------------- .nv.constant0._Z22cu_mat_scalar_additionPddi --------------------------
	.section	.nv.constant0._Z22cu_mat_scalar_additionPddi,"a",@progbits
	.sectionflags	@""
	.align	4
.nv.constant0._Z22cu_mat_scalar_additionPddi:
	.zero		916


//--------------------- .nv.constant0._Z10cu_sigmoidPdS_i --------------------------
	.section	.nv.constant0._Z10cu_sigmoidPdS_i,"a",@progbits
	.sectionflags	@""
	.align	4
.nv.constant0._Z10cu_sigmoidPdS_i:
	.zero		916


//--------------------- .nv.constant0._Z18cuda_mat_transposePKdPdiii --------------------------
	.section	.nv.constant0._Z18cuda_mat_transposePKdPdiii,"a",@progbits
	.sectionflags	@""
	.align	4
.nv.constant0._Z18cuda_mat_transposePKdPdiii:
	.zero		924


//--------------------- .nv.constant0._Z11cu_additionPKdS0_Pdi --------------------------
	.section	.nv.constant0._Z11cu_additionPKdS0_Pdi,"a",@progbits
	.sectionflags	@""
	.align	4
.nv.constant0._Z11cu_additionPKdS0_Pdi:
	.zero		924


//--------------------- .nv.constant0._Z17cuda_mat_multiplyPKdS0_Pdiiiiii --------------------------
	.section	.nv.constant0._Z17cuda_mat_multiplyPKdS0_Pdiiiiii,"a",@progbits
	.sectionflags	@""
	.align	4
.nv.constant0._Z17cuda_mat_multiplyPKdS0_Pdiiiiii:
	.zero		944


//--------------------- SYMBOLS --------------------------

	.type		.nv.reservedSmem.offset0,@object
	.size		.nv.reservedSmem.offset0,0x4
	.type		.nv.reservedSmem.cap,@object
	.size		.nv.reservedSmem.cap,0x4
